//
// Generated by NVIDIA NVVM Compiler
//
// Compiler Build ID: CL-36424714
// Cuda compilation tools, release 13.0, V13.0.88
// Based on NVVM 20.0.0
//

.version 9.0
.target sm_100
.address_size 64

	// .globl	_Z23tv_loss_backward_kernelPKffPfiiii

.visible .entry _Z23tv_loss_backward_kernelPKffPfiiii(
	.param .u64 .ptr .align 1 _Z23tv_loss_backward_kernelPKffPfiiii_param_0,
	.param .f32 _Z23tv_loss_backward_kernelPKffPfiiii_param_1,
	.param .u64 .ptr .align 1 _Z23tv_loss_backward_kernelPKffPfiiii_param_2,
	.param .u32 _Z23tv_loss_backward_kernelPKffPfiiii_param_3,
	.param .u32 _Z23tv_loss_backward_kernelPKffPfiiii_param_4,
	.param .u32 _Z23tv_loss_backward_kernelPKffPfiiii_param_5,
	.param .u32 _Z23tv_loss_backward_kernelPKffPfiiii_param_6
)
.maxntid 256
.minnctapersm 4
{
	.reg .pred 	%p<12>;
	.reg .b32 	%r<38>;
	.reg .b32 	%f<42>;
	.reg .b64 	%rd<60>;

	ld.param.u64 	%rd29, [_Z23tv_loss_backward_kernelPKffPfiiii_param_0];
	ld.param.f32 	%f17, [_Z23tv_loss_backward_kernelPKffPfiiii_param_1];
	ld.param.u64 	%rd28, [_Z23tv_loss_backward_kernelPKffPfiiii_param_2];
	ld.param.u32 	%r11, [_Z23tv_loss_backward_kernelPKffPfiiii_param_3];
	ld.param.u32 	%r8, [_Z23tv_loss_backward_kernelPKffPfiiii_param_4];
	ld.param.u32 	%r9, [_Z23tv_loss_backward_kernelPKffPfiiii_param_5];
	ld.param.u32 	%r10, [_Z23tv_loss_backward_kernelPKffPfiiii_param_6];
	cvta.to.global.u64 	%rd1, %rd29;
	mul.wide.s32 	%rd30, %r11, %r8;
	cvt.s64.s32 	%rd2, %r8;
	cvt.s64.s32 	%rd3, %r9;
	mul.lo.s64 	%rd31, %rd30, %rd3;
	cvt.s64.s32 	%rd4, %r10;
	mul.lo.s64 	%rd32, %rd31, %rd4;
	mul.lo.s64 	%rd5, %rd32, 12;
	mov.u32 	%r12, %ctaid.x;
	mov.u32 	%r13, %ntid.x;
	mov.u32 	%r14, %tid.x;
	mad.lo.s32 	%r15, %r12, %r13, %r14;
	cvt.u64.u32 	%rd54, %r15;
	mov.u32 	%r16, %nctaid.x;
	mul.lo.s32 	%r1, %r16, %r13;
	mul.lo.s32 	%r17, %r11, 6;
	cvt.rn.f32.s32 	%f18, %r17;
	div.rn.f32 	%f19, %f17, %f18;
	mul.lo.s32 	%r18, %r9, %r8;
	add.s32 	%r2, %r10, -1;
	mul.lo.s32 	%r19, %r18, %r2;
	cvt.rn.f32.s32 	%f20, %r19;
	div.rn.f32 	%f1, %f19, %f20;
	sub.s32 	%r20, %r18, %r8;
	mul.lo.s32 	%r21, %r20, %r10;
	cvt.rn.f32.s32 	%f21, %r21;
	div.rn.f32 	%f2, %f19, %f21;
	sub.s32 	%r22, %r18, %r9;
	mul.lo.s32 	%r23, %r22, %r10;
	cvt.rn.f32.s32 	%f22, %r23;
	div.rn.f32 	%f3, %f19, %f22;
	setp.le.u64 	%p1, %rd5, %rd54;
	@%p1 bra 	$L__BB0_24;
	mul.lo.s32 	%r24, %r10, %r9;
	cvt.s64.s32 	%rd7, %r24;
	add.s32 	%r3, %r8, -1;
	add.s32 	%r4, %r9, -1;
	cvt.u64.u32 	%rd8, %r1;
	cvta.to.global.u64 	%rd9, %rd28;
$L__BB0_2:
	or.b64  	%rd33, %rd54, %rd4;
	and.b64  	%rd34, %rd33, -4294967296;
	setp.ne.s64 	%p2, %rd34, 0;
	@%p2 bra 	$L__BB0_4;
	cvt.u32.u64 	%r25, %rd4;
	cvt.u32.u64 	%r26, %rd54;
	div.u32 	%r27, %r26, %r25;
	mul.lo.s32 	%r28, %r27, %r25;
	sub.s32 	%r29, %r26, %r28;
	cvt.u64.u32 	%rd55, %r27;
	cvt.u64.u32 	%rd56, %r29;
	bra.uni 	$L__BB0_5;
$L__BB0_4:
	div.u64 	%rd55, %rd54, %rd4;
	mul.lo.s64 	%rd35, %rd55, %rd4;
	sub.s64 	%rd56, %rd54, %rd35;
$L__BB0_5:
	cvt.u32.u64 	%r5, %rd56;
	or.b64  	%rd36, %rd55, %rd3;
	and.b64  	%rd37, %rd36, -4294967296;
	setp.ne.s64 	%p3, %rd37, 0;
	@%p3 bra 	$L__BB0_7;
	cvt.u32.u64 	%r30, %rd3;
	cvt.u32.u64 	%r31, %rd55;
	div.u32 	%r32, %r31, %r30;
	mul.lo.s32 	%r33, %r32, %r30;
	sub.s32 	%r34, %r31, %r33;
	cvt.u64.u32 	%rd57, %r32;
	cvt.u64.u32 	%rd58, %r34;
	bra.uni 	$L__BB0_8;
$L__BB0_7:
	div.u64 	%rd57, %rd55, %rd3;
	mul.lo.s64 	%rd38, %rd57, %rd3;
	sub.s64 	%rd58, %rd55, %rd38;
$L__BB0_8:
	cvt.u32.u64 	%r6, %rd58;
	or.b64  	%rd39, %rd57, %rd2;
	and.b64  	%rd40, %rd39, -4294967296;
	setp.ne.s64 	%p4, %rd40, 0;
	@%p4 bra 	$L__BB0_10;
	cvt.u32.u64 	%r35, %rd2;
	cvt.u32.u64 	%r36, %rd57;
	rem.u32 	%r37, %r36, %r35;
	cvt.u64.u32 	%rd59, %r37;
	bra.uni 	$L__BB0_11;
$L__BB0_10:
	rem.u64 	%rd59, %rd57, %rd2;
$L__BB0_11:
	cvt.u32.u64 	%r7, %rd59;
	shl.b64 	%rd41, %rd54, 2;
	add.s64 	%rd26, %rd1, %rd41;
	ld.global.nc.f32 	%f4, [%rd26];
	setp.lt.s32 	%p5, %r5, 1;
	mov.f32 	%f37, 0f00000000;
	@%p5 bra 	$L__BB0_13;
	ld.global.nc.f32 	%f24, [%rd26+-4];
	sub.f32 	%f25, %f4, %f24;
	fma.rn.f32 	%f37, %f1, %f25, 0f00000000;
$L__BB0_13:
	setp.le.s32 	%p6, %r2, %r5;
	@%p6 bra 	$L__BB0_15;
	ld.global.nc.f32 	%f26, [%rd26+4];
	sub.f32 	%f27, %f4, %f26;
	fma.rn.f32 	%f37, %f1, %f27, %f37;
$L__BB0_15:
	setp.lt.s32 	%p7, %r6, 1;
	@%p7 bra 	$L__BB0_17;
	sub.s64 	%rd42, %rd54, %rd4;
	shl.b64 	%rd43, %rd42, 2;
	add.s64 	%rd44, %rd1, %rd43;
	ld.global.nc.f32 	%f28, [%rd44];
	sub.f32 	%f29, %f4, %f28;
	fma.rn.f32 	%f37, %f2, %f29, %f37;
$L__BB0_17:
	setp.le.s32 	%p8, %r4, %r6;
	@%p8 bra 	$L__BB0_19;
	shl.b64 	%rd45, %rd4, 2;
	add.s64 	%rd46, %rd26, %rd45;
	ld.global.nc.f32 	%f30, [%rd46];
	sub.f32 	%f31, %f4, %f30;
	fma.rn.f32 	%f37, %f2, %f31, %f37;
$L__BB0_19:
	setp.lt.s32 	%p9, %r7, 1;
	@%p9 bra 	$L__BB0_21;
	sub.s64 	%rd47, %rd54, %rd7;
	shl.b64 	%rd48, %rd47, 2;
	add.s64 	%rd49, %rd1, %rd48;
	ld.global.nc.f32 	%f32, [%rd49];
	sub.f32 	%f33, %f4, %f32;
	fma.rn.f32 	%f37, %f3, %f33, %f37;
$L__BB0_21:
	setp.le.s32 	%p10, %r3, %r7;
	@%p10 bra 	$L__BB0_23;
	shl.b64 	%rd50, %rd7, 2;
	add.s64 	%rd51, %rd26, %rd50;
	ld.global.nc.f32 	%f34, [%rd51];
	sub.f32 	%f35, %f4, %f34;
	fma.rn.f32 	%f37, %f3, %f35, %f37;
$L__BB0_23:
	add.s64 	%rd53, %rd9, %rd41;
	st.global.f32 	[%rd53], %f37;
	add.s64 	%rd54, %rd54, %rd8;
	setp.lt.u64 	%p11, %rd54, %rd5;
	@%p11 bra 	$L__BB0_2;
$L__BB0_24:
	ret;

}


// ===== COMPILED SASS (sm_100) =====

	.target	sm_100

	.elftype	@"ET_EXEC"


//--------------------- .note.nv.tkinfo           --------------------------
	.section	.note.nv.tkinfo,"",@"SHT_NOTE"
	.sectionflags	@"SHF_NOTE_NV_TKINFO"
	.tkinfo
        /*0018*/ 	.word	0x00000002
        /*0030*/ 	.string	""
        /*0030*/ 	.string	"ptxas"
        /*0030*/ 	.string	"Cuda compilation tools, release 13.0, V13.0.88"
        /*0030*/ 	.string	"Build cuda_13.0.r13.0/compiler.36424714_0"
        /*0030*/ 	.string	"-arch sm_100 -m 64 "



//--------------------- .note.nv.cuinfo           --------------------------
	.section	.note.nv.cuinfo,"",@"SHT_NOTE"
	.sectionflags	@"SHF_NOTE_NV_CUINFO"
        /*0018*/ 	.short	0x0002
        /*001a*/ 	.short	0x0064
        /*001c*/ 	.short	0x0082
	.zero		2


//--------------------- .nv.info                  --------------------------
	.section	.nv.info,"",@"SHT_CUDA_INFO"
	.align	4


	//----- nvinfo : EIATTR_REGCOUNT
	.align		4
        /*0000*/ 	.byte	0x04, 0x2f
        /*0002*/ 	.short	(.L_1 - .L_0)
	.align		4
.L_0:
        /*0004*/ 	.word	index@(_Z23tv_loss_backward_kernelPKffPfiiii)
        /*0008*/ 	.word	0x00000020


	//----- nvinfo : EIATTR_FRAME_SIZE
	.align		4
.L_1:
        /*000c*/ 	.byte	0x04, 0x11
        /*000e*/ 	.short	(.L_3 - .L_2)
	.align		4
.L_2:
        /*0010*/ 	.word	index@($__internal_2_$__cuda_sm3x_div_rn_noftz_f32_slowpath)
        /*0014*/ 	.word	0x00000000


	//----- nvinfo : EIATTR_FRAME_SIZE
	.align		4
.L_3:
        /*0018*/ 	.byte	0x04, 0x11
        /*001a*/ 	.short	(.L_5 - .L_4)
	.align		4
.L_4:
        /*001c*/ 	.word	index@($__internal_1_$__cuda_sm20_rem_u64)
        /*0020*/ 	.word	0x00000000


	//----- nvinfo : EIATTR_FRAME_SIZE
	.align		4
.L_5:
        /*0024*/ 	.byte	0x04, 0x11
        /*0026*/ 	.short	(.L_7 - .L_6)
	.align		4
.L_6:
        /*0028*/ 	.word	index@($__internal_0_$__cuda_sm20_div_u64)
        /*002c*/ 	.word	0x00000000


	//----- nvinfo : EIATTR_FRAME_SIZE
	.align		4
.L_7:
        /*0030*/ 	.byte	0x04, 0x11
        /*0032*/ 	.short	(.L_9 - .L_8)
	.align		4
.L_8:
        /*0034*/ 	.word	index@(_Z23tv_loss_backward_kernelPKffPfiiii)
        /*0038*/ 	.word	0x00000000


	//----- nvinfo : EIATTR_MIN_STACK_SIZE
	.align		4
.L_9:
        /*003c*/ 	.byte	0x04, 0x12
        /*003e*/ 	.short	(.L_11 - .L_10)
	.align		4
.L_10:
        /*0040*/ 	.word	index@(_Z23tv_loss_backward_kernelPKffPfiiii)
        /*0044*/ 	.word	0x00000000
.L_11:


//--------------------- .nv.compat                --------------------------
	.section	.nv.compat,"",@"SHT_CUDA_COMPAT_INFO"
	.align	4
        /*0000*/ 	.byte	0x02, 0x09, 0x00, 0x00, 0x02, 0x02, 0x01, 0x00, 0x02, 0x05, 0x05, 0x00, 0x03, 0x07, 0x01, 0x01
        /*0010*/ 	.byte	0x02, 0x03, 0x00, 0x00, 0x02, 0x06, 0x01, 0x00, 0x04, 0x0b, 0x08, 0x00, 0x01, 0x00, 0x00, 0x00
        /*0020*/ 	.byte	0x00, 0x00, 0x00, 0x00


//--------------------- .nv.info._Z23tv_loss_backward_kernelPKffPfiiii --------------------------
	.section	.nv.info._Z23tv_loss_backward_kernelPKffPfiiii,"",@"SHT_CUDA_INFO"
	.sectionflags	@""
	.align	4


	//----- nvinfo : EIATTR_CUDA_API_VERSION
	.align		4
        /*0000*/ 	.byte	0x04, 0x37
        /*0002*/ 	.short	(.L_13 - .L_12)
.L_12:
        /*0004*/ 	.word	0x00000082


	//----- nvinfo : EIATTR_KPARAM_INFO
	.align		4
.L_13:
        /*0008*/ 	.byte	0x04, 0x17
        /*000a*/ 	.short	(.L_15 - .L_14)
.L_14:
        /*000c*/ 	.word	0x00000000
        /*0010*/ 	.short	0x0006
        /*0012*/ 	.short	0x0024
        /*0014*/ 	.byte	0x00, 0xf0, 0x11, 0x00


	//----- nvinfo : EIATTR_KPARAM_INFO
	.align		4
.L_15:
        /*0018*/ 	.byte	0x04, 0x17
        /*001a*/ 	.short	(.L_17 - .L_16)
.L_16:
        /*001c*/ 	.word	0x00000000
        /*0020*/ 	.short	0x0005
        /*0022*/ 	.short	0x0020
        /*0024*/ 	.byte	0x00, 0xf0, 0x11, 0x00


	//----- nvinfo : EIATTR_KPARAM_INFO
	.align		4
.L_17:
        /*0028*/ 	.byte	0x04, 0x17
        /*002a*/ 	.short	(.L_19 - .L_18)
.L_18:
        /*002c*/ 	.word	0x00000000
        /*0030*/ 	.short	0x0004
        /*0032*/ 	.short	0x001c
        /*0034*/ 	.byte	0x00, 0xf0, 0x11, 0x00


	//----- nvinfo : EIATTR_KPARAM_INFO
	.align		4
.L_19:
        /*0038*/ 	.byte	0x04, 0x17
        /*003a*/ 	.short	(.L_21 - .L_20)
.L_20:
        /*003c*/ 	.word	0x00000000
        /*0040*/ 	.short	0x0003
        /*0042*/ 	.short	0x0018
        /*0044*/ 	.byte	0x00, 0xf0, 0x11, 0x00


	//----- nvinfo : EIATTR_KPARAM_INFO
	.align		4
.L_21:
        /*0048*/ 	.byte	0x04, 0x17
        /*004a*/ 	.short	(.L_23 - .L_22)
.L_22:
        /*004c*/ 	.word	0x00000000
        /*0050*/ 	.short	0x0002
        /*0052*/ 	.short	0x0010
        /*0054*/ 	.byte	0x00, 0xf5, 0x21, 0x00


	//----- nvinfo : EIATTR_KPARAM_INFO
	.align		4
.L_23:
        /*0058*/ 	.byte	0x04, 0x17
        /*005a*/ 	.short	(.L_25 - .L_24)
.L_24:
        /*005c*/ 	.word	0x00000000
        /*0060*/ 	.short	0x0001
        /*0062*/ 	.short	0x0008
        /*0064*/ 	.byte	0x00, 0xf0, 0x11, 0x00


	//----- nvinfo : EIATTR_KPARAM_INFO
	.align		4
.L_25:
        /*0068*/ 	.byte	0x04, 0x17
        /*006a*/ 	.short	(.L_27 - .L_26)
.L_26:
        /*006c*/ 	.word	0x00000000
        /*0070*/ 	.short	0x0000
        /*0072*/ 	.short	0x0000
        /*0074*/ 	.byte	0x00, 0xf5, 0x21, 0x00


	//----- nvinfo : EIATTR_SPARSE_MMA_MASK
	.align		4
.L_27:
        /*0078*/ 	.byte	0x03, 0x50
        /*007a*/ 	.short	0x0000


	//----- nvinfo : EIATTR_MAXREG_COUNT
	.align		4
        /*007c*/ 	.byte	0x03, 0x1b
        /*007e*/ 	.short	0x0040


	//----- nvinfo : EIATTR_MERCURY_ISA_VERSION
	.align		4
        /*0080*/ 	.byte	0x03, 0x5f
        /*0082*/ 	.short	0x0101


	//----- nvinfo : EIATTR_VRC_CTA_INIT_COUNT
	.align		4
        /*0084*/ 	.byte	0x02, 0x4a
	.zero		1
	.zero		1


	//----- nvinfo : EIATTR_EXIT_INSTR_OFFSETS
	.align		4
        /*0088*/ 	.byte	0x04, 0x1c
        /*008a*/ 	.short	(.L_29 - .L_28)


	//   ....[0]....
.L_28:
        /*008c*/ 	.word	0x000005c0


	//   ....[1]....
        /*0090*/ 	.word	0x00001040


	//----- nvinfo : EIATTR_MAX_THREADS
	.align		4
.L_29:
        /*0094*/ 	.byte	0x04, 0x05
        /*0096*/ 	.short	(.L_31 - .L_30)
.L_30:
        /*0098*/ 	.word	0x00000100
        /*009c*/ 	.word	0x00000001
        /*00a0*/ 	.word	0x00000001


	//----- nvinfo : EIATTR_CRS_STACK_SIZE
	.align		4
.L_31:
        /*00a4*/ 	.byte	0x04, 0x1e
        /*00a6*/ 	.short	(.L_33 - .L_32)
.L_32:
        /*00a8*/ 	.word	0x00000000


	//----- nvinfo : EIATTR_CBANK_PARAM_SIZE
	.align		4
.L_33:
        /*00ac*/ 	.byte	0x03, 0x19
        /*00ae*/ 	.short	0x0028


	//----- nvinfo : EIATTR_PARAM_CBANK
	.align		4
        /*00b0*/ 	.byte	0x04, 0x0a
        /*00b2*/ 	.short	(.L_35 - .L_34)
	.align		4
.L_34:
        /*00b4*/ 	.word	index@(.nv.constant0._Z23tv_loss_backward_kernelPKffPfiiii)
        /*00b8*/ 	.short	0x0380
        /*00ba*/ 	.short	0x0028


	//----- nvinfo : EIATTR_SW_WAR
	.align		4
.L_35:
        /*00bc*/ 	.byte	0x04, 0x36
        /*00be*/ 	.short	(.L_37 - .L_36)
.L_36:
        /*00c0*/ 	.word	0x00000008
.L_37:


//--------------------- .nv.callgraph             --------------------------
	.section	.nv.callgraph,"",@"SHT_CUDA_CALLGRAPH"
	.align	4
	.sectionentsize	8
	.align		4
        /*0000*/ 	.word	0x00000000
	.align		4
        /*0004*/ 	.word	0xffffffff
	.align		4
        /*0008*/ 	.word	0x00000000
	.align		4
        /*000c*/ 	.word	0xfffffffe
	.align		4
        /*0010*/ 	.word	0x00000000
	.align		4
        /*0014*/ 	.word	0xfffffffd
	.align		4
        /*0018*/ 	.word	0x00000000
	.align		4
        /*001c*/ 	.word	0xfffffffc


//--------------------- .text._Z23tv_loss_backward_kernelPKffPfiiii --------------------------
	.section	.text._Z23tv_loss_backward_kernelPKffPfiiii,"ax",@progbits
	.align	128
        .global         _Z23tv_loss_backward_kernelPKffPfiiii
        .type           _Z23tv_loss_backward_kernelPKffPfiiii,@function
        .size           _Z23tv_loss_backward_kernelPKffPfiiii,(.L_x_26 - _Z23tv_loss_backward_kernelPKffPfiiii)
        .other          _Z23tv_loss_backward_kernelPKffPfiiii,@"STO_CUDA_ENTRY STV_DEFAULT"
_Z23tv_loss_backward_kernelPKffPfiiii:
.text._Z23tv_loss_backward_kernelPKffPfiiii:
[----:B------:R-:W-:Y:S01]  /*0000*/  LDC R1, c[0x0][0x37c] ;  /* 0x0000df00ff017b82 */ /* 0x000fe20000000800 */
[----:B------:R-:W0:Y:S01]  /*0010*/  LDCU UR4, c[0x0][0x398] ;  /* 0x00007300ff0477ac */ /* 0x000e220008000800 */
[----:B------:R-:W1:Y:S06]  /*0020*/  S2R R5, SR_TID.X ;  /* 0x0000000000057919 */ /* 0x000e6c0000002100 */
[----:B------:R-:W1:Y:S01]  /*0030*/  LDC R4, c[0x0][0x360] ;  /* 0x0000d800ff047b82 */ /* 0x000e620000000800 */
[----:B------:R-:W2:Y:S01]  /*0040*/  LDCU UR6, c[0x0][0x388] ;  /* 0x00007100ff0677ac */ /* 0x000ea20008000800 */
[----:B------:R-:W3:Y:S01]  /*0050*/  LDCU UR5, c[0x0][0x370] ;  /* 0x00006e00ff0577ac */ /* 0x000ee20008000800 */
[----:B0-----:R-:W-:Y:S01]  /*0060*/  UIMAD UR4, UR4, 0x6, URZ ;  /* 0x00000006040478a4 */ /* 0x001fe2000f8e02ff */
[----:B--2---:R-:W-:-:S05]  /*0070*/  IMAD.U32 R6, RZ, RZ, UR6 ;  /* 0x00000006ff067e24 */ /* 0x004fca000f8e00ff */
[----:B------:R-:W-:-:S04]  /*0080*/  I2FP.F32.S32 R11, UR4 ;  /* 0x00000004000b7c45 */ /* 0x000fc80008201400 */
[----:B------:R-:W0:Y:S01]  /*0090*/  MUFU.RCP R0, R11 ;  /* 0x0000000b00007308 */ /* 0x000e220000001000 */
[----:B------:R-:W1:Y:S07]  /*00a0*/  S2UR UR4, SR_CTAID.X ;  /* 0x00000000000479c3 */ /* 0x000e6e0000002500 */
[----:B------:R-:W2:Y:S01]  /*00b0*/  FCHK P0, R6, R11 ;  /* 0x0000000b06007302 */ /* 0x000ea20000000000 */
[----:B0-----:R-:W-:-:S04]  /*00c0*/  FFMA R3, -R11, R0, 1 ;  /* 0x3f8000000b037423 */ /* 0x001fc80000000100 */
[----:B------:R-:W-:-:S04]  /*00d0*/  FFMA R0, R0, R3, R0 ;  /* 0x0000000300007223 */ /* 0x000fc80000000000 */
[----:B------:R-:W-:Y:S01]  /*00e0*/  FFMA R15, R0, UR6, RZ ;  /* 0x00000006000f7c23 */ /* 0x000fe200080000ff */
[----:B-1----:R-:W-:-:S03]  /*00f0*/  IMAD R3, R4, UR4, R5 ;  /* 0x0000000404037c24 */ /* 0x002fc6000f8e0205 */
[----:B------:R-:W-:-:S04]  /*0100*/  FFMA R2, -R11, R15, UR6 ;  /* 0x000000060b027e23 */ /* 0x000fc8000800010f */
[----:B------:R-:W-:Y:S01]  /*0110*/  FFMA R15, R0, R2, R15 ;  /* 0x00000002000f7223 */ /* 0x000fe2000000000f */
[----:B---3--:R-:W-:Y:S02]  /*0120*/  IMAD R2, R4, UR5, RZ ;  /* 0x0000000504027c24 */ /* 0x008fe4000f8e02ff */
[----:B------:R-:W-:Y:S01]  /*0130*/  IMAD.MOV.U32 R0, RZ, RZ, RZ ;  /* 0x000000ffff007224 */ /* 0x000fe200078e00ff */
[----:B--2---:R-:W-:Y:S06]  /*0140*/  @!P0 BRA `(.L_x_0) ;  /* 0x0000000000108947 */ /* 0x004fec0003800000 */
[----:B------:R-:W0:Y:S01]  /*0150*/  LDC R8, c[0x0][0x388] ;  /* 0x0000e200ff087b82 */ /* 0x000e220000000800 */
[----:B------:R-:W-:-:S07]  /*0160*/  MOV R10, 0x180 ;  /* 0x00000180000a7802 */ /* 0x000fce0000000f00 */
[----:B0-----:R-:W-:Y:S05]  /*0170*/  CALL.REL.NOINC `($__internal_2_$__cuda_sm3x_div_rn_noftz_f32_slowpath) ;  /* 0x0000001400bc7944 */ /* 0x001fea0003c00000 */
[----:B------:R-:W-:-:S07]  /*0180*/  MOV R15, R8 ;  /* 0x00000008000f7202 */ /* 0x000fce0000000f00 */
.L_x_0:
[----:B------:R-:W0:Y:S01]  /*0190*/  LDCU UR4, c[0x0][0x39c] ;  /* 0x00007380ff0477ac */ /* 0x000e220008000800 */
[----:B------:R-:W0:Y:S02]  /*01a0*/  LDCU.64 UR6, c[0x0][0x3a0] ;  /* 0x00007400ff0677ac */ /* 0x000e240008000a00 */
[----:B0-----:R-:W-:Y:S02]  /*01b0*/  UIMAD UR4, UR6, UR4, URZ ;  /* 0x00000004060472a4 */ /* 0x001fe4000f8e02ff */
[----:B------:R-:W-:-:S04]  /*01c0*/  UIADD3 UR6, UPT, UPT, UR7, -0x1, URZ ;  /* 0xffffffff07067890 */ /* 0x000fc8000fffe0ff */
[----:B------:R-:W-:-:S06]  /*01d0*/  UIMAD UR5, UR4, UR6, URZ ;  /* 0x00000006040572a4 */ /* 0x000fcc000f8e02ff */
[----:B------:R-:W-:-:S04]  /*01e0*/  I2FP.F32.S32 R11, UR5 ;  /* 0x00000005000b7c45 */ /* 0x000fc80008201400 */
[----:B------:R-:W0:Y:S08]  /*01f0*/  MUFU.RCP R4, R11 ;  /* 0x0000000b00047308 */ /* 0x000e300000001000 */
[----:B------:R-:W1:Y:S01]  /*0200*/  FCHK P0, R15, R11 ;  /* 0x0000000b0f007302 */ /* 0x000e620000000000 */
[----:B0-----:R-:W-:-:S04]  /*0210*/  FFMA R5, -R11, R4, 1 ;  /* 0x3f8000000b057423 */ /* 0x001fc80000000104 */
[----:B------:R-:W-:-:S04]  /*0220*/  FFMA R4, R4, R5, R4 ;  /* 0x0000000504047223 */ /* 0x000fc80000000004 */
[----:B------:R-:W-:-:S04]  /*0230*/  FFMA R6, R4, R15, RZ ;  /* 0x0000000f04067223 */ /* 0x000fc800000000ff */
[----:B------:R-:W-:-:S04]  /*0240*/  FFMA R5, -R11, R6, R15 ;  /* 0x000000060b057223 */ /* 0x000fc8000000010f */
[----:B------:R-:W-:Y:S01]  /*0250*/  FFMA R4, R4, R5, R6 ;  /* 0x0000000504047223 */ /* 0x000fe20000000006 */
[----:B-1----:R-:W-:Y:S06]  /*0260*/  @!P0 BRA `(.L_x_1) ;  /* 0x0000000000108947 */ /* 0x002fec0003800000 */
[----:B------:R-:W-:Y:S01]  /*0270*/  IMAD.MOV.U32 R8, RZ, RZ, R15 ;  /* 0x000000ffff087224 */ /* 0x000fe200078e000f */
[----:B------:R-:W-:-:S07]  /*0280*/  MOV R10, 0x2a0 ;  /* 0x000002a0000a7802 */ /* 0x000fce0000000f00 */
[----:B------:R-:W-:Y:S05]  /*0290*/  CALL.REL.NOINC `($__internal_2_$__cuda_sm3x_div_rn_noftz_f32_slowpath) ;  /* 0x0000001400747944 */ /* 0x000fea0003c00000 */
[----:B------:R-:W-:-:S07]  /*02a0*/  IMAD.MOV.U32 R4, RZ, RZ, R8 ;  /* 0x000000ffff047224 */ /* 0x000fce00078e0008 */
.L_x_1:
[----:B------:R-:W0:Y:S01]  /*02b0*/  LDCU UR5, c[0x0][0x39c] ;  /* 0x00007380ff0577ac */ /* 0x000e220008000800 */
[----:B------:R-:W1:Y:S01]  /*02c0*/  LDCU UR7, c[0x0][0x3a4] ;  /* 0x00007480ff0777ac */ /* 0x000e620008000800 */
[----:B0-----:R-:W-:-:S04]  /*02d0*/  UIADD3 UR5, UPT, UPT, UR4, -UR5, URZ ;  /* 0x8000000504057290 */ /* 0x001fc8000fffe0ff */
[----:B-1----:R-:W-:-:S06]  /*02e0*/  UIMAD UR5, UR5, UR7, URZ ;  /* 0x00000007050572a4 */ /* 0x002fcc000f8e02ff */
        /* <DEDUP_REMOVED lines=9> */
[----:B------:R-:W-:Y:S02]  /*0380*/  MOV R8, R15 ;  /* 0x0000000f00087202 */ /* 0x000fe40000000f00 */
[----:B------:R-:W-:-:S07]  /*0390*/  MOV R10, 0x3b0 ;  /* 0x000003b0000a7802 */ /* 0x000fce0000000f00 */
[----:B------:R-:W-:Y:S05]  /*03a0*/  CALL.REL.NOINC `($__internal_2_$__cuda_sm3x_div_rn_noftz_f32_slowpath) ;  /* 0x0000001400307944 */ /* 0x000fea0003c00000 */
[----:B------:R-:W-:-:S07]  /*03b0*/  IMAD.MOV.U32 R5, RZ, RZ, R8 ;  /* 0x000000ffff057224 */ /* 0x000fce00078e0008 */
.L_x_2:
[----:B------:R-:W0:Y:S01]  /*03c0*/  LDC.64 R12, c[0x0][0x3a0] ;  /* 0x0000e800ff0c7b82 */ /* 0x000e220000000a00 */
[----:B------:R-:W1:Y:S01]  /*03d0*/  LDCU.64 UR8, c[0x0][0x398] ;  /* 0x00007300ff0877ac */ /* 0x000e620008000a00 */
[----:B0-----:R-:W-:Y:S01]  /*03e0*/  IADD3 R6, PT, PT, -R12, UR4, RZ ;  /* 0x000000040c067c10 */ /* 0x001fe2000fffe1ff */
[----:B-1----:R-:W-:-:S04]  /*03f0*/  UIMAD.WIDE UR4, UR8, UR9, URZ ;  /* 0x00000009080472a5 */ /* 0x002fc8000f8e02ff */
[----:B------:R-:W-:Y:S02]  /*0400*/  IMAD R6, R6, R13, RZ ;  /* 0x0000000d06067224 */ /* 0x000fe400078e02ff */
[C---:B------:R-:W-:Y:S02]  /*0410*/  IMAD R7, R12.reuse, UR5, RZ ;  /* 0x000000050c077c24 */ /* 0x040fe4000f8e02ff */
[----:B------:R-:W-:Y:S01]  /*0420*/  IMAD.WIDE.U32 R8, R12, UR4, RZ ;  /* 0x000000040c087c25 */ /* 0x000fe2000f8e00ff */
[----:B------:R-:W-:Y:S02]  /*0430*/  I2FP.F32.S32 R11, R6 ;  /* 0x00000006000b7245 */ /* 0x000fe40000201400 */
[----:B------:R-:W-:Y:S02]  /*0440*/  SHF.R.S32.HI R6, RZ, 0x1f, R12 ;  /* 0x0000001fff067819 */ /* 0x000fe4000001140c */
[----:B------:R-:W0:Y:S03]  /*0450*/  MUFU.RCP R10, R11 ;  /* 0x0000000b000a7308 */ /* 0x000e260000001000 */
[----:B------:R-:W-:-:S04]  /*0460*/  IMAD R7, R6, UR4, R7 ;  /* 0x0000000406077c24 */ /* 0x000fc8000f8e0207 */
[----:B------:R-:W-:Y:S01]  /*0470*/  IMAD.IADD R12, R9, 0x1, R7 ;  /* 0x00000001090c7824 */ /* 0x000fe200078e0207 */
[----:B------:R-:W-:Y:S01]  /*0480*/  SHF.R.S32.HI R7, RZ, 0x1f, R13 ;  /* 0x0000001fff077819 */ /* 0x000fe2000001140d */
[----:B------:R-:W1:Y:S02]  /*0490*/  FCHK P0, R15, R11 ;  /* 0x0000000b0f007302 */ /* 0x000e640000000000 */
[-C--:B------:R-:W-:Y:S02]  /*04a0*/  IMAD R14, R12, R13.reuse, RZ ;  /* 0x0000000d0c0e7224 */ /* 0x080fe400078e02ff */
[----:B------:R-:W-:-:S04]  /*04b0*/  IMAD.WIDE.U32 R12, R8, R13, RZ ;  /* 0x0000000d080c7225 */ /* 0x000fc800078e00ff */
[----:B0-----:R-:W-:Y:S01]  /*04c0*/  FFMA R9, -R11, R10, 1 ;  /* 0x3f8000000b097423 */ /* 0x001fe2000000010a */
[----:B------:R-:W-:-:S03]  /*04d0*/  IMAD R17, R7, R8, R14 ;  /* 0x0000000807117224 */ /* 0x000fc600078e020e */
[----:B------:R-:W-:Y:S02]  /*04e0*/  FFMA R8, R10, R9, R10 ;  /* 0x000000090a087223 */ /* 0x000fe4000000000a */
[----:B------:R-:W-:Y:S01]  /*04f0*/  IADD3 R10, PT, PT, R13, R17, RZ ;  /* 0x000000110d0a7210 */ /* 0x000fe20007ffe0ff */
[----:B------:R-:W-:-:S04]  /*0500*/  IMAD.WIDE.U32 R12, R12, 0xc, RZ ;  /* 0x0000000c0c0c7825 */ /* 0x000fc800078e00ff */
[----:B------:R-:W-:Y:S01]  /*0510*/  FFMA R9, R8, R15, RZ ;  /* 0x0000000f08097223 */ /* 0x000fe200000000ff */
[----:B------:R-:W-:-:S03]  /*0520*/  IMAD R17, R10, 0xc, RZ ;  /* 0x0000000c0a117824 */ /* 0x000fc600078e02ff */
[----:B------:R-:W-:-:S04]  /*0530*/  FFMA R10, -R11, R9, R15 ;  /* 0x000000090b0a7223 */ /* 0x000fc8000000010f */
[----:B------:R-:W-:Y:S01]  /*0540*/  FFMA R8, R8, R10, R9 ;  /* 0x0000000a08087223 */ /* 0x000fe20000000009 */
[----:B------:R-:W-:Y:S01]  /*0550*/  IMAD.IADD R9, R13, 0x1, R17 ;  /* 0x000000010d097824 */ /* 0x000fe200078e0211 */
[----:B-1----:R-:W-:Y:S06]  /*0560*/  @!P0 BRA `(.L_x_3) ;  /* 0x00000000000c8947 */ /* 0x002fec0003800000 */
[----:B------:R-:W-:Y:S01]  /*0570*/  IMAD.MOV.U32 R8, RZ, RZ, R15 ;  /* 0x000000ffff087224 */ /* 0x000fe200078e000f */
[----:B------:R-:W-:-:S07]  /*0580*/  MOV R10, 0x5a0 ;  /* 0x000005a0000a7802 */ /* 0x000fce0000000f00 */
[----:B------:R-:W-:Y:S05]  /*0590*/  CALL.REL.NOINC `($__internal_2_$__cuda_sm3x_div_rn_noftz_f32_slowpath) ;  /* 0x0000001000b47944 */ /* 0x000fea0003c00000 */
.L_x_3:
[----:B------:R-:W-:-:S04]  /*05a0*/  ISETP.GT.U32.AND P0, PT, R12, R3, PT ;  /* 0x000000030c00720c */ /* 0x000fc80003f04070 */
[----:B------:R-:W-:-:S13]  /*05b0*/  ISETP.GT.U32.AND.EX P0, PT, R9, R0, PT, P0 ;  /* 0x000000000900720c */ /* 0x000fda0003f04100 */
[----:B------:R-:W-:Y:S05]  /*05c0*/  @!P0 EXIT ;  /* 0x000000000000894d */ /* 0x000fea0003800000 */
[----:B------:R-:W0:Y:S01]  /*05d0*/  LDC.64 R14, c[0x0][0x3a0] ;  /* 0x0000e800ff0e7b82 */ /* 0x000e220000000a00 */
[----:B------:R-:W1:Y:S01]  /*05e0*/  LDCU UR5, c[0x0][0x39c] ;  /* 0x00007380ff0577ac */ /* 0x000e620008000800 */
[----:B------:R-:W-:Y:S01]  /*05f0*/  BSSY.RECONVERGENT B0, `(.L_x_4) ;  /* 0x00000a4000007945 */ /* 0x000fe20003800200 */
[----:B------:R-:W2:Y:S01]  /*0600*/  LDCU.64 UR8, c[0x0][0x358] ;  /* 0x00006b00ff0877ac */ /* 0x000ea20008000a00 */
[----:B------:R-:W3:Y:S01]  /*0610*/  LDCU UR16, c[0x0][0x39c] ;  /* 0x00007380ff1077ac */ /* 0x000ee20008000800 */
[----:B------:R-:W4:Y:S01]  /*0620*/  LDCU UR14, c[0x0][0x3a4] ;  /* 0x00007480ff0e77ac */ /* 0x000f220008000800 */
[----:B------:R-:W0:Y:S01]  /*0630*/  LDCU UR15, c[0x0][0x3a0] ;  /* 0x00007400ff0f77ac */ /* 0x000e220008000800 */
[----:B-1----:R-:W-:Y:S01]  /*0640*/  UIADD3 UR7, UPT, UPT, UR5, -0x1, URZ ;  /* 0xffffffff05077890 */ /* 0x002fe2000fffe0ff */
[----:B------:R-:W1:Y:S01]  /*0650*/  LDCU.64 UR10, c[0x0][0x380] ;  /* 0x00007000ff0a77ac */ /* 0x000e620008000a00 */
[C---:B0-----:R-:W-:Y:S01]  /*0660*/  IMAD R10, R14.reuse, R15, RZ ;  /* 0x0000000f0e0a7224 */ /* 0x041fe200078e02ff */
[----:B------:R-:W-:Y:S01]  /*0670*/  IADD3 R11, PT, PT, R14, -0x1, RZ ;  /* 0xffffffff0e0b7810 */ /* 0x000fe20007ffe0ff */
[----:B------:R-:W0:Y:S03]  /*0680*/  LDCU.64 UR12, c[0x0][0x390] ;  /* 0x00007200ff0c77ac */ /* 0x000e260008000a00 */
[----:B------:R-:W-:Y:S01]  /*0690*/  SHF.R.S32.HI R21, RZ, 0x1f, R10 ;  /* 0x0000001fff157819 */ /* 0x000fe2000001140a */
[----:B-1234-:R-:W-:-:S12]  /*06a0*/  USHF.R.S32.HI UR5, URZ, 0x1f, UR5 ;  /* 0x0000001fff057899 */ /* 0x01efd80008011405 */
.L_x_14:
[----:B------:R-:W-:Y:S01]  /*06b0*/  LOP3.LUT R14, R0, R7, RZ, 0xfc, !PT ;  /* 0x00000007000e7212 */ /* 0x000fe200078efcff */
[----:B------:R-:W-:Y:S03]  /*06c0*/  BSSY.RECONVERGENT B1, `(.L_x_5) ;  /* 0x0000024000017945 */ /* 0x000fe60003800200 */
[----:B------:R-:W-:-:S13]  /*06d0*/  ISETP.NE.U32.AND P0, PT, R14, RZ, PT ;  /* 0x000000ff0e00720c */ /* 0x000fda0003f05070 */
[----:B------:R-:W-:Y:S05]  /*06e0*/  @P0 BRA `(.L_x_6) ;  /* 0x0000000000580947 */ /* 0x000fea0003800000 */
[----:B------:R-:W1:Y:S01]  /*06f0*/  I2F.U32.RP R16, UR14 ;  /* 0x0000000e00107d06 */ /* 0x000e620008209000 */
[----:B------:R-:W-:-:S07]  /*0700*/  ISETP.NE.U32.AND P2, PT, RZ, UR14, PT ;  /* 0x0000000eff007c0c */ /* 0x000fce000bf45070 */
[----:B-1----:R-:W1:Y:S02]  /*0710*/  MUFU.RCP R16, R16 ;  /* 0x0000001000107308 */ /* 0x002e640000001000 */
[----:B-1----:R-:W-:-:S06]  /*0720*/  VIADD R14, R16, 0xffffffe ;  /* 0x0ffffffe100e7836 */ /* 0x002fcc0000000000 */
[----:B------:R1:W2:Y:S02]  /*0730*/  F2I.FTZ.U32.TRUNC.NTZ R15, R14 ;  /* 0x0000000e000f7305 */ /* 0x0002a4000021f000 */
[----:B-1----:R-:W-:Y:S02]  /*0740*/  HFMA2 R14, -RZ, RZ, 0, 0 ;  /* 0x00000000ff0e7431 */ /* 0x002fe400000001ff */
[----:B--2---:R-:W-:-:S04]  /*0750*/  IMAD.MOV R17, RZ, RZ, -R15 ;  /* 0x000000ffff117224 */ /* 0x004fc800078e0a0f */
[----:B------:R-:W-:-:S04]  /*0760*/  IMAD R17, R17, UR14, RZ ;  /* 0x0000000e11117c24 */ /* 0x000fc8000f8e02ff */
[----:B------:R-:W-:-:S06]  /*0770*/  IMAD.HI.U32 R18, R15, R17, R14 ;  /* 0x000000110f127227 */ /* 0x000fcc00078e000e */
[----:B------:R-:W-:-:S04]  /*0780*/  IMAD.HI.U32 R14, R18, R3, RZ ;  /* 0x00000003120e7227 */ /* 0x000fc800078e00ff */
[----:B------:R-:W-:-:S04]  /*0790*/  IMAD.MOV R18, RZ, RZ, -R14 ;  /* 0x000000ffff127224 */ /* 0x000fc800078e0a0e */
[----:B------:R-:W-:-:S05]  /*07a0*/  IMAD R15, R18, UR14, R3 ;  /* 0x0000000e120f7c24 */ /* 0x000fca000f8e0203 */
[----:B------:R-:W-:-:S13]  /*07b0*/  ISETP.GE.U32.AND P0, PT, R15, UR14, PT ;  /* 0x0000000e0f007c0c */ /* 0x000fda000bf06070 */
[----:B------:R-:W-:Y:S01]  /*07c0*/  @P0 VIADD R15, R15, -UR14 ;  /* 0x8000000e0f0f0c36 */ /* 0x000fe20008000000 */
[----:B------:R-:W-:-:S04]  /*07d0*/  @P0 IADD3 R14, PT, PT, R14, 0x1, RZ ;  /* 0x000000010e0e0810 */ /* 0x000fc80007ffe0ff */
[----:B------:R-:W-:Y:S02]  /*07e0*/  ISETP.GE.U32.AND P1, PT, R15, UR14, PT ;  /* 0x0000000e0f007c0c */ /* 0x000fe4000bf26070 */
[----:B------:R-:W-:-:S11]  /*07f0*/  MOV R15, RZ ;  /* 0x000000ff000f7202 */ /* 0x000fd60000000f00 */
[----:B------:R-:W-:Y:S01]  /*0800*/  @P1 VIADD R14, R14, 0x1 ;  /* 0x000000010e0e1836 */ /* 0x000fe20000000000 */
[----:B------:R-:W-:-:S05]  /*0810*/  @!P2 LOP3.LUT R14, RZ, UR14, RZ, 0x33, !PT ;  /* 0x0000000eff0eac12 */ /* 0x000fca000f8e33ff */
[----:B------:R-:W-:-:S04]  /*0820*/  IMAD.MOV R20, RZ, RZ, -R14 ;  /* 0x000000ffff147224 */ /* 0x000fc800078e0a0e */
[----:B------:R-:W-:Y:S01]  /*0830*/  IMAD R20, R20, UR14, R3 ;  /* 0x0000000e14147c24 */ /* 0x000fe2000f8e0203 */
[----:B------:R-:W-:Y:S06]  /*0840*/  BRA `(.L_x_7) ;  /* 0x00000000002c7947 */ /* 0x000fec0003800000 */
.L_x_6:
[----:B------:R-:W1:Y:S01]  /*0850*/  LDCU UR4, c[0x0][0x3a4] ;  /* 0x00007480ff0477ac */ /* 0x000e620008000800 */
[----:B------:R-:W-:Y:S01]  /*0860*/  IMAD.MOV.U32 R25, RZ, RZ, R3 ;  /* 0x000000ffff197224 */ /* 0x000fe200078e0003 */
[----:B------:R-:W-:Y:S01]  /*0870*/  MOV R23, R7 ;  /* 0x0000000700177202 */ /* 0x000fe20000000f00 */
[----:B------:R-:W-:Y:S01]  /*0880*/  IMAD.MOV.U32 R26, RZ, RZ, R0 ;  /* 0x000000ffff1a7224 */ /* 0x000fe200078e0000 */
[----:B------:R-:W-:Y:S01]  /*0890*/  MOV R22, 0x8c0 ;  /* 0x000008c000167802 */ /* 0x000fe20000000f00 */
[----:B-1----:R-:W-:-:S07]  /*08a0*/  IMAD.U32 R24, RZ, RZ, UR4 ;  /* 0x00000004ff187e24 */ /* 0x002fce000f8e00ff */
[----:B0-----:R-:W-:Y:S05]  /*08b0*/  CALL.REL.NOINC `($__internal_0_$__cuda_sm20_div_u64) ;  /* 0x0000000400e47944 */ /* 0x001fea0003c00000 */
[----:B------:R-:W-:Y:S01]  /*08c0*/  IMAD.MOV R20, RZ, RZ, -R24 ;  /* 0x000000ffff147224 */ /* 0x000fe200078e0a18 */
[----:B------:R-:W-:Y:S01]  /*08d0*/  MOV R14, R24 ;  /* 0x00000018000e7202 */ /* 0x000fe20000000f00 */
[----:B------:R-:W-:Y:S02]  /*08e0*/  IMAD.MOV.U32 R15, RZ, RZ, R25 ;  /* 0x000000ffff0f7224 */ /* 0x000fe400078e0019 */
[----:B------:R-:W-:-:S07]  /*08f0*/  IMAD R20, R20, UR14, R3 ;  /* 0x0000000e14147c24 */ /* 0x000fce000f8e0203 */
.L_x_7:
[----:B0-----:R-:W-:Y:S05]  /*0900*/  BSYNC.RECONVERGENT B1 ;  /* 0x0000000000017941 */ /* 0x001fea0003800200 */
.L_x_5:
[----:B------:R-:W-:Y:S01]  /*0910*/  LOP3.LUT R16, R15, R6, RZ, 0xfc, !PT ;  /* 0x000000060f107212 */ /* 0x000fe200078efcff */
[----:B------:R-:W-:Y:S03]  /*0920*/  BSSY.RECONVERGENT B1, `(.L_x_8) ;  /* 0x0000022000017945 */ /* 0x000fe60003800200 */
[----:B------:R-:W-:-:S13]  /*0930*/  ISETP.NE.U32.AND P0, PT, R16, RZ, PT ;  /* 0x000000ff1000720c */ /* 0x000fda0003f05070 */
[----:B------:R-:W-:Y:S05]  /*0940*/  @P0 BRA `(.L_x_9) ;  /* 0x0000000000580947 */ /* 0x000fea0003800000 */
[----:B------:R-:W0:Y:S01]  /*0950*/  I2F.U32.RP R15, UR15 ;  /* 0x0000000f000f7d06 */ /* 0x000e220008209000 */
[----:B------:R-:W-:Y:S01]  /*0960*/  ISETP.NE.U32.AND P2, PT, RZ, UR15, PT ;  /* 0x0000000fff007c0c */ /* 0x000fe2000bf45070 */
[----:B------:R-:W-:-:S06]  /*0970*/  IMAD.MOV.U32 R25, RZ, RZ, RZ ;  /* 0x000000ffff197224 */ /* 0x000fcc00078e00ff */
[----:B0-----:R-:W0:Y:S02]  /*0980*/  MUFU.RCP R15, R15 ;  /* 0x0000000f000f7308 */ /* 0x001e240000001000 */
[----:B0-----:R-:W-:-:S06]  /*0990*/  VIADD R16, R15, 0xffffffe ;  /* 0x0ffffffe0f107836 */ /* 0x001fcc0000000000 */
[----:B------:R0:W1:Y:S02]  /*09a0*/  F2I.FTZ.U32.TRUNC.NTZ R17, R16 ;  /* 0x0000001000117305 */ /* 0x000064000021f000 */
[----:B0-----:R-:W-:Y:S01]  /*09b0*/  IMAD.MOV.U32 R16, RZ, RZ, RZ ;  /* 0x000000ffff107224 */ /* 0x001fe200078e00ff */
[----:B-1----:R-:W-:-:S05]  /*09c0*/  IADD3 R19, PT, PT, RZ, -R17, RZ ;  /* 0x80000011ff137210 */ /* 0x002fca0007ffe0ff */
[----:B------:R-:W-:-:S04]  /*09d0*/  IMAD R19, R19, UR15, RZ ;  /* 0x0000000f13137c24 */ /* 0x000fc8000f8e02ff */
[----:B------:R-:W-:-:S06]  /*09e0*/  IMAD.HI.U32 R17, R17, R19, R16 ;  /* 0x0000001311117227 */ /* 0x000fcc00078e0010 */
[----:B------:R-:W-:-:S04]  /*09f0*/  IMAD.HI.U32 R24, R17, R14, RZ ;  /* 0x0000000e11187227 */ /* 0x000fc800078e00ff */
[----:B------:R-:W-:-:S04]  /*0a00*/  IMAD.MOV R17, RZ, RZ, -R24 ;  /* 0x000000ffff117224 */ /* 0x000fc800078e0a18 */
[----:B------:R-:W-:-:S05]  /*0a10*/  IMAD R17, R17, UR15, R14 ;  /* 0x0000000f11117c24 */ /* 0x000fca000f8e020e */
[----:B------:R-:W-:-:S13]  /*0a20*/  ISETP.GE.U32.AND P0, PT, R17, UR15, PT ;  /* 0x0000000f11007c0c */ /* 0x000fda000bf06070 */
[----:B------:R-:W-:Y:S01]  /*0a30*/  @P0 IADD3 R17, PT, PT, R17, -UR15, RZ ;  /* 0x8000000f11110c10 */ /* 0x000fe2000fffe0ff */
[----:B------:R-:W-:-:S03]  /*0a40*/  @P0 VIADD R24, R24, 0x1 ;  /* 0x0000000118180836 */ /* 0x000fc60000000000 */
[----:B------:R-:W-:-:S13]  /*0a50*/  ISETP.GE.U32.AND P1, PT, R17, UR15, PT ;  /* 0x0000000f11007c0c */ /* 0x000fda000bf26070 */
[----:B------:R-:W-:Y:S01]  /*0a60*/  @P1 VIADD R24, R24, 0x1 ;  /* 0x0000000118181836 */ /* 0x000fe20000000000 */
[----:B------:R-:W-:-:S04]  /*0a70*/  @!P2 LOP3.LUT R24, RZ, UR15, RZ, 0x33, !PT ;  /* 0x0000000fff18ac12 */ /* 0x000fc8000f8e33ff */
[----:B------:R-:W-:-:S05]  /*0a80*/  IADD3 R15, PT, PT, -R24, RZ, RZ ;  /* 0x000000ff180f7210 */ /* 0x000fca0007ffe1ff */
[----:B------:R-:W-:Y:S01]  /*0a90*/  IMAD R18, R15, UR15, R14 ;  /* 0x0000000f0f127c24 */ /* 0x000fe2000f8e020e */
[----:B------:R-:W-:Y:S06]  /*0aa0*/  BRA `(.L_x_10) ;  /* 0x0000000000247947 */ /* 0x000fec0003800000 */
.L_x_9:
[----:B------:R-:W0:Y:S01]  /*0ab0*/  LDCU UR4, c[0x0][0x3a0] ;  /* 0x00007400ff0477ac */ /* 0x000e220008000800 */
[----:B------:R-:W-:Y:S01]  /*0ac0*/  IMAD.MOV.U32 R25, RZ, RZ, R14 ;  /* 0x000000ffff197224 */ /* 0x000fe200078e000e */
[----:B------:R-:W-:Y:S01]  /*0ad0*/  MOV R26, R15 ;  /* 0x0000000f001a7202 */ /* 0x000fe20000000f00 */
[----:B------:R-:W-:Y:S01]  /*0ae0*/  IMAD.MOV.U32 R23, RZ, RZ, R6 ;  /* 0x000000ffff177224 */ /* 0x000fe200078e0006 */
[----:B------:R-:W-:Y:S01]  /*0af0*/  MOV R22, 0xb20 ;  /* 0x00000b2000167802 */ /* 0x000fe20000000f00 */
[----:B0-----:R-:W-:-:S07]  /*0b00*/  IMAD.U32 R24, RZ, RZ, UR4 ;  /* 0x00000004ff187e24 */ /* 0x001fce000f8e00ff */
[----:B------:R-:W-:Y:S05]  /*0b10*/  CALL.REL.NOINC `($__internal_0_$__cuda_sm20_div_u64) ;  /* 0x00000004004c7944 */ /* 0x000fea0003c00000 */
[----:B------:R-:W-:-:S05]  /*0b20*/  IADD3 R15, PT, PT, -R24, RZ, RZ ;  /* 0x000000ff180f7210 */ /* 0x000fca0007ffe1ff */
[----:B------:R-:W-:-:S07]  /*0b30*/  IMAD R18, R15, UR15, R14 ;  /* 0x0000000f0f127c24 */ /* 0x000fce000f8e020e */
.L_x_10:
[----:B------:R-:W-:Y:S05]  /*0b40*/  BSYNC.RECONVERGENT B1 ;  /* 0x0000000000017941 */ /* 0x000fea0003800200 */
.L_x_8:
[----:B------:R-:W-:Y:S01]  /*0b50*/  LOP3.LUT R14, R25, UR5, RZ, 0xfc, !PT ;  /* 0x00000005190e7c12 */ /* 0x000fe2000f8efcff */
[----:B------:R-:W-:Y:S03]  /*0b60*/  BSSY.RECONVERGENT B1, `(.L_x_11) ;  /* 0x0000018000017945 */ /* 0x000fe60003800200 */
[----:B------:R-:W-:-:S13]  /*0b70*/  ISETP.NE.U32.AND P0, PT, R14, RZ, PT ;  /* 0x000000ff0e00720c */ /* 0x000fda0003f05070 */
[----:B------:R-:W-:Y:S05]  /*0b80*/  @P0 BRA `(.L_x_12) ;  /* 0x0000000000480947 */ /* 0x000fea0003800000 */
[----:B------:R-:W0:Y:S01]  /*0b90*/  I2F.U32.RP R16, UR16 ;  /* 0x0000001000107d06 */ /* 0x000e220008209000 */
[----:B------:R-:W-:-:S07]  /*0ba0*/  ISETP.NE.U32.AND P1, PT, RZ, UR16, PT ;  /* 0x00000010ff007c0c */ /* 0x000fce000bf25070 */
[----:B0-----:R-:W0:Y:S02]  /*0bb0*/  MUFU.RCP R16, R16 ;  /* 0x0000001000107308 */ /* 0x001e240000001000 */
[----:B0-----:R-:W-:-:S06]  /*0bc0*/  VIADD R14, R16, 0xffffffe ;  /* 0x0ffffffe100e7836 */ /* 0x001fcc0000000000 */
[----:B------:R0:W1:Y:S02]  /*0bd0*/  F2I.FTZ.U32.TRUNC.NTZ R15, R14 ;  /* 0x0000000e000f7305 */ /* 0x000064000021f000 */
[----:B0-----:R-:W-:Y:S02]  /*0be0*/  HFMA2 R14, -RZ, RZ, 0, 0 ;  /* 0x00000000ff0e7431 */ /* 0x001fe400000001ff */
[----:B-1----:R-:W-:-:S04]  /*0bf0*/  IMAD.MOV R17, RZ, RZ, -R15 ;  /* 0x000000ffff117224 */ /* 0x002fc800078e0a0f */
[----:B------:R-:W-:-:S04]  /*0c00*/  IMAD R17, R17, UR16, RZ ;  /* 0x0000001011117c24 */ /* 0x000fc8000f8e02ff */
[----:B------:R-:W-:-:S06]  /*0c10*/  IMAD.HI.U32 R15, R15, R17, R14 ;  /* 0x000000110f0f7227 */ /* 0x000fcc00078e000e */
[----:B------:R-:W-:-:S04]  /*0c20*/  IMAD.HI.U32 R15, R15, R24, RZ ;  /* 0x000000180f0f7227 */ /* 0x000fc800078e00ff */
[----:B------:R-:W-:-:S04]  /*0c30*/  IMAD.MOV R15, RZ, RZ, -R15 ;  /* 0x000000ffff0f7224 */ /* 0x000fc800078e0a0f */
[----:B------:R-:W-:-:S05]  /*0c40*/  IMAD R24, R15, UR16, R24 ;  /* 0x000000100f187c24 */ /* 0x000fca000f8e0218 */
[----:B------:R-:W-:-:S13]  /*0c50*/  ISETP.GE.U32.AND P0, PT, R24, UR16, PT ;  /* 0x0000001018007c0c */ /* 0x000fda000bf06070 */
[----:B------:R-:W-:-:S05]  /*0c60*/  @P0 VIADD R24, R24, -UR16 ;  /* 0x8000001018180c36 */ /* 0x000fca0008000000 */
[----:B------:R-:W-:-:S13]  /*0c70*/  ISETP.GE.U32.AND P0, PT, R24, UR16, PT ;  /* 0x0000001018007c0c */ /* 0x000fda000bf06070 */
[----:B------:R-:W-:Y:S02]  /*0c80*/  @P0 IADD3 R24, PT, PT, R24, -UR16, RZ ;  /* 0x8000001018180c10 */ /* 0x000fe4000fffe0ff */
[----:B------:R-:W-:Y:S01]  /*0c90*/  @!P1 LOP3.LUT R24, RZ, UR16, RZ, 0x33, !PT ;  /* 0x00000010ff189c12 */ /* 0x000fe2000f8e33ff */
[----:B------:R-:W-:Y:S06]  /*0ca0*/  BRA `(.L_x_13) ;  /* 0x00000000000c7947 */ /* 0x000fec0003800000 */
.L_x_12:
[----:B------:R-:W-:Y:S01]  /*0cb0*/  IMAD.MOV.U32 R19, RZ, RZ, R25 ;  /* 0x000000ffff137224 */ /* 0x000fe200078e0019 */
[----:B------:R-:W-:-:S07]  /*0cc0*/  MOV R22, 0xce0 ;  /* 0x00000ce000167802 */ /* 0x000fce0000000f00 */
[----:B------:R-:W-:Y:S05]  /*0cd0*/  CALL.REL.NOINC `($__internal_1_$__cuda_sm20_rem_u64) ;  /* 0x0000000400f07944 */ /* 0x000fea0003c00000 */
.L_x_13:
[----:B------:R-:W-:Y:S05]  /*0ce0*/  BSYNC.RECONVERGENT B1 ;  /* 0x0000000000017941 */ /* 0x000fea0003800200 */
.L_x_11:
[----:B------:R-:W-:Y:S01]  /*0cf0*/  ISETP.GE.AND P2, PT, R18, 0x1, PT ;  /* 0x000000011200780c */ /* 0x000fe20003f46270 */
[----:B------:R-:W-:Y:S01]  /*0d00*/  IMAD.SHL.U32 R28, R3, 0x4, RZ ;  /* 0x00000004031c7824 */ /* 0x000fe200078e00ff */
[----:B------:R-:W-:Y:S02]  /*0d10*/  ISETP.GT.AND P1, PT, R11, R18, PT ;  /* 0x000000120b00720c */ /* 0x000fe40003f24270 */
[----:B------:R-:W-:Y:S02]  /*0d20*/  SHF.L.U64.HI R26, R3, 0x2, R0 ;  /* 0x00000002031a7819 */ /* 0x000fe40000010200 */
[----:B------:R-:W-:Y:S02]  /*0d30*/  IADD3 R16, P4, PT, R28, UR10, RZ ;  /* 0x0000000a1c107c10 */ /* 0x000fe4000ff9e0ff */
[----:B------:R-:W-:Y:S02]  /*0d40*/  ISETP.GE.AND P0, PT, R24, 0x1, PT ;  /* 0x000000011800780c */ /* 0x000fe40003f06270 */
[----:B------:R-:W-:-:S02]  /*0d50*/  ISETP.GE.AND P3, PT, R20, 0x1, PT ;  /* 0x000000011400780c */ /* 0x000fc40003f66270 */
[----:B------:R-:W-:Y:S01]  /*0d60*/  IADD3.X R17, PT, PT, R26, UR11, RZ, P4, !PT ;  /* 0x0000000b1a117c10 */ /* 0x000fe2000a7fe4ff */
[----:B------:R-:W0:Y:S01]  /*0d70*/  @P2 LDC R14, c[0x0][0x3a4] ;  /* 0x0000e900ff0e2b82 */ /* 0x000e220000000800 */
[----:B------:R-:W-:-:S03]  /*0d80*/  ISETP.LT.AND P4, PT, R20, UR6, PT ;  /* 0x0000000614007c0c */ /* 0x000fc6000bf81270 */
[----:B------:R-:W2:Y:S04]  /*0d90*/  LDG.E.CONSTANT R20, desc[UR8][R16.64] ;  /* 0x0000000810147981 */ /* 0x000ea8000c1e9900 */
[----:B------:R-:W1:Y:S02]  /*0da0*/  @P1 LDC R19, c[0x0][0x3a4] ;  /* 0x0000e900ff131b82 */ /* 0x000e640000000800 */
[----:B------:R-:W2:Y:S04]  /*0db0*/  @P3 LDG.E.CONSTANT R27, desc[UR8][R16.64+-0x4] ;  /* 0xfffffc08101b3981 */ /* 0x000ea8000c1e9900 */
[----:B------:R3:W4:Y:S01]  /*0dc0*/  @P4 LDG.E.CONSTANT R29, desc[UR8][R16.64+0x4] ;  /* 0x00000408101d4981 */ /* 0x000722000c1e9900 */
[----:B0-----:R-:W-:-:S04]  /*0dd0*/  @P2 IADD3 R15, P5, PT, R3, -R14, RZ ;  /* 0x8000000e030f2210 */ /* 0x001fc80007fbe0ff */
[----:B------:R-:W-:Y:S02]  /*0de0*/  @P2 IADD3.X R18, PT, PT, ~R7, R0, RZ, P5, !PT ;  /* 0x0000000007122210 */ /* 0x000fe40002ffe5ff */
[----:B------:R-:W-:Y:S02]  /*0df0*/  @P2 LEA R14, P6, R15, UR10, 0x2 ;  /* 0x0000000a0f0e2c11 */ /* 0x000fe4000f8c10ff */
[----:B-1----:R-:W-:Y:S02]  /*0e00*/  @P1 LEA R22, P5, R19, R16, 0x2 ;  /* 0x0000001013161211 */ /* 0x002fe400078a10ff */
[----:B------:R-:W-:Y:S02]  /*0e10*/  @P2 LEA.HI.X R15, R15, UR11, R18, 0x2, P6 ;  /* 0x0000000b0f0f2c11 */ /* 0x000fe4000b0f1412 */
[----:B------:R-:W-:Y:S02]  /*0e20*/  ISETP.LT.AND P6, PT, R24, UR7, PT ;  /* 0x0000000718007c0c */ /* 0x000fe4000bfc1270 */
[----:B------:R-:W-:-:S02]  /*0e30*/  @P1 LEA.HI.X R23, R19, R17, R7, 0x2, P5 ;  /* 0x0000001113171211 */ /* 0x000fc400028f1407 */
[----:B------:R-:W-:Y:S01]  /*0e40*/  @P0 IADD3 R19, P5, PT, -R10, R3, RZ ;  /* 0x000000030a130210 */ /* 0x000fe20007fbe1ff */
[----:B------:R-:W5:Y:S04]  /*0e50*/  @P2 LDG.E.CONSTANT R15, desc[UR8][R14.64] ;  /* 0x000000080e0f2981 */ /* 0x000f68000c1e9900 */
[----:B------:R-:W-:Y:S01]  /*0e60*/  @P0 IMAD.X R24, R0, 0x1, ~R21, P5 ;  /* 0x0000000100180824 */ /* 0x000fe200028e0e15 */
[C---:B------:R-:W-:Y:S01]  /*0e70*/  @P0 LEA R18, P5, R19.reuse, UR10, 0x2 ;  /* 0x0000000a13120c11 */ /* 0x040fe2000f8a10ff */
[----:B------:R-:W5:Y:S03]  /*0e80*/  @P1 LDG.E.CONSTANT R23, desc[UR8][R22.64] ;  /* 0x0000000816171981 */ /* 0x000f66000c1e9900 */
[----:B------:R-:W-:-:S02]  /*0e90*/  @P0 LEA.HI.X R19, R19, UR11, R24, 0x2, P5 ;  /* 0x0000000b13130c11 */ /* 0x000fc4000a8f1418 */
[----:B------:R-:W-:-:S04]  /*0ea0*/  @P6 LEA R24, P5, R10, R16, 0x2 ;  /* 0x000000100a186211 */ /* 0x000fc800078a10ff */
[----:B------:R-:W-:Y:S01]  /*0eb0*/  @P6 LEA.HI.X R25, R10, R17, R21, 0x2, P5 ;  /* 0x000000110a196211 */ /* 0x000fe200028f1415 */
[----:B------:R-:W5:Y:S05]  /*0ec0*/  @P0 LDG.E.CONSTANT R19, desc[UR8][R18.64] ;  /* 0x0000000812130981 */ /* 0x000f6a000c1e9900 */
[----:B------:R-:W5:Y:S01]  /*0ed0*/  @P6 LDG.E.CONSTANT R25, desc[UR8][R24.64] ;  /* 0x0000000818196981 */ /* 0x000f62000c1e9900 */
[----:B---3--:R-:W-:Y:S02]  /*0ee0*/  IMAD.MOV.U32 R17, RZ, RZ, RZ ;  /* 0x000000ffff117224 */ /* 0x008fe400078e00ff */
[----:B--2---:R-:W-:-:S04]  /*0ef0*/  @P3 FADD R27, R20, -R27 ;  /* 0x8000001b141b3221 */ /* 0x004fc80000000000 */
[----:B------:R-:W-:Y:S01]  /*0f00*/  @P3 FFMA R17, R27, R4, RZ ;  /* 0x000000041b113223 */ /* 0x000fe200000000ff */
[----:B----4-:R-:W-:-:S04]  /*0f10*/  @P4 FADD R16, R20, -R29 ;  /* 0x8000001d14104221 */ /* 0x010fc80000000000 */
[----:B------:R-:W-:Y:S01]  /*0f20*/  @P4 FFMA R17, R16, R4, R17 ;  /* 0x0000000410114223 */ /* 0x000fe20000000011 */
[----:B-----5:R-:W-:-:S04]  /*0f30*/  @P2 FADD R14, R20, -R15 ;  /* 0x8000000f140e2221 */ /* 0x020fc80000000000 */
[----:B------:R-:W-:Y:S01]  /*0f40*/  @P2 FFMA R17, R14, R5, R17 ;  /* 0x000000050e112223 */ /* 0x000fe20000000011 */
[----:B------:R-:W-:-:S04]  /*0f50*/  @P1 FADD R14, R20, -R23 ;  /* 0x80000017140e1221 */ /* 0x000fc80000000000 */
[----:B------:R-:W-:Y:S01]  /*0f60*/  @P1 FFMA R17, R14, R5, R17 ;  /* 0x000000050e111223 */ /* 0x000fe20000000011 */
[----:B------:R-:W-:Y:S01]  /*0f70*/  IADD3 R14, P1, PT, R28, UR12, RZ ;  /* 0x0000000c1c0e7c10 */ /* 0x000fe2000ff3e0ff */
[----:B------:R-:W-:-:S04]  /*0f80*/  @P0 FADD R16, R20, -R19 ;  /* 0x8000001314100221 */ /* 0x000fc80000000000 */
[-C--:B------:R-:W-:Y:S01]  /*0f90*/  @P0 FFMA R17, R16, R8.reuse, R17 ;  /* 0x0000000810110223 */ /* 0x080fe20000000011 */
[----:B------:R-:W-:Y:S01]  /*0fa0*/  @P6 FADD R20, R20, -R25 ;  /* 0x8000001914146221 */ /* 0x000fe20000000000 */
[----:B------:R-:W-:Y:S02]  /*0fb0*/  IADD3.X R15, PT, PT, R26, UR13, RZ, P1, !PT ;  /* 0x0000000d1a0f7c10 */ /* 0x000fe40008ffe4ff */
[----:B------:R-:W-:Y:S01]  /*0fc0*/  IADD3 R3, P0, PT, R2, R3, RZ ;  /* 0x0000000302037210 */ /* 0x000fe20007f1e0ff */
[----:B------:R-:W-:-:S03]  /*0fd0*/  @P6 FFMA R17, R20, R8, R17 ;  /* 0x0000000814116223 */ /* 0x000fc60000000011 */
[----:B------:R-:W-:Y:S02]  /*0fe0*/  IADD3.X R0, PT, PT, RZ, R0, RZ, P0, !PT ;  /* 0x00000000ff007210 */ /* 0x000fe400007fe4ff */
[----:B------:R1:W-:Y:S01]  /*0ff0*/  STG.E desc[UR8][R14.64], R17 ;  /* 0x000000110e007986 */ /* 0x0003e2000c101908 */
[----:B------:R-:W-:-:S04]  /*1000*/  ISETP.GE.U32.AND P0, PT, R3, R12, PT ;  /* 0x0000000c0300720c */ /* 0x000fc80003f06070 */
[----:B------:R-:W-:-:S13]  /*1010*/  ISETP.GE.U32.AND.EX P0, PT, R0, R9, PT, P0 ;  /* 0x000000090000720c */ /* 0x000fda0003f06100 */
[----:B-1----:R-:W-:Y:S05]  /*1020*/  @!P0 BRA `(.L_x_14) ;  /* 0xfffffff400a08947 */ /* 0x002fea000383ffff */
[----:B------:R-:W-:Y:S05]  /*1030*/  BSYNC.RECONVERGENT B0 ;  /* 0x0000000000007941 */ /* 0x000fea0003800200 */
.L_x_4:
[----:B------:R-:W-:Y:S05]  /*1040*/  EXIT ;  /* 0x000000000000794d */ /* 0x000fea0003800000 */
        .weak           $__internal_0_$__cuda_sm20_div_u64
        .type           $__internal_0_$__cuda_sm20_div_u64,@function
        .size           $__internal_0_$__cuda_sm20_div_u64,($__internal_1_$__cuda_sm20_rem_u64 - $__internal_0_$__cuda_sm20_div_u64)
$__internal_0_$__cuda_sm20_div_u64:
[----:B------:R-:W-:Y:S02]  /*1050*/  IMAD.MOV.U32 R16, RZ, RZ, R24 ;  /* 0x000000ffff107224 */ /* 0x000fe400078e0018 */
[----:B------:R-:W-:-:S04]  /*1060*/  IMAD.MOV.U32 R17, RZ, RZ, R23 ;  /* 0x000000ffff117224 */ /* 0x000fc800078e0017 */
[----:B------:R-:W0:Y:S08]  /*1070*/  I2F.U64.RP R28, R16 ;  /* 0x00000010001c7312 */ /* 0x000e300000309000 */
[----:B0-----:R-:W0:Y:S02]  /*1080*/  MUFU.RCP R28, R28 ;  /* 0x0000001c001c7308 */ /* 0x001e240000001000 */
[----:B0-----:R-:W-:-:S06]  /*1090*/  IADD3 R17, PT, PT, R28, 0x1ffffffe, RZ ;  /* 0x1ffffffe1c117810 */ /* 0x001fcc0007ffe0ff */
[----:B------:R-:W0:Y:S02]  /*10a0*/  F2I.U64.TRUNC R16, R17 ;  /* 0x0000001100107311 */ /* 0x000e24000020d800 */
[----:B0-----:R-:W-:-:S04]  /*10b0*/  IMAD.WIDE.U32 R18, R16, R24, RZ ;  /* 0x0000001810127225 */ /* 0x001fc800078e00ff */
[----:B------:R-:W-:Y:S01]  /*10c0*/  IMAD R19, R16, R23, R19 ;  /* 0x0000001710137224 */ /* 0x000fe200078e0213 */
[----:B------:R-:W-:-:S03]  /*10d0*/  IADD3 R27, P0, PT, RZ, -R18, RZ ;  /* 0x80000012ff1b7210 */ /* 0x000fc60007f1e0ff */
[----:B------:R-:W-:Y:S02]  /*10e0*/  IMAD R19, R17, R24, R19 ;  /* 0x0000001811137224 */ /* 0x000fe400078e0213 */
[----:B------:R-:W-:-:S04]  /*10f0*/  IMAD.HI.U32 R18, R16, R27, RZ ;  /* 0x0000001b10127227 */ /* 0x000fc800078e00ff */
[----:B------:R-:W-:Y:S02]  /*1100*/  IMAD.X R29, RZ, RZ, ~R19, P0 ;  /* 0x000000ffff1d7224 */ /* 0x000fe400000e0e13 */
[----:B------:R-:W-:Y:S02]  /*1110*/  IMAD.MOV.U32 R19, RZ, RZ, R16 ;  /* 0x000000ffff137224 */ /* 0x000fe400078e0010 */
[----:B------:R-:W-:-:S04]  /*1120*/  IMAD.WIDE.U32 R18, P0, R16, R29, R18 ;  /* 0x0000001d10127225 */ /* 0x000fc80007800012 */
[C---:B------:R-:W-:Y:S02]  /*1130*/  IMAD R16, R17.reuse, R29, RZ ;  /* 0x0000001d11107224 */ /* 0x040fe400078e02ff */
[----:B------:R-:W-:-:S04]  /*1140*/  IMAD.HI.U32 R19, P1, R17, R27, R18 ;  /* 0x0000001b11137227 */ /* 0x000fc80007820012 */
[----:B------:R-:W-:Y:S01]  /*1150*/  IMAD.HI.U32 R27, R17, R29, RZ ;  /* 0x0000001d111b7227 */ /* 0x000fe200078e00ff */
[----:B------:R-:W-:-:S04]  /*1160*/  IADD3 R19, P2, PT, R16, R19, RZ ;  /* 0x0000001310137210 */ /* 0x000fc80007f5e0ff */
[----:B------:R-:W-:Y:S01]  /*1170*/  IADD3.X R27, PT, PT, R27, R17, RZ, P0, !PT ;  /* 0x000000111b1b7210 */ /* 0x000fe200007fe4ff */
[----:B------:R-:W-:-:S03]  /*1180*/  IMAD.WIDE.U32 R16, R19, R24, RZ ;  /* 0x0000001813107225 */ /* 0x000fc600078e00ff */
[----:B------:R-:W-:Y:S01]  /*1190*/  IADD3.X R27, PT, PT, RZ, RZ, R27, P2, P1 ;  /* 0x000000ffff1b7210 */ /* 0x000fe200017e241b */
[----:B------:R-:W-:Y:S01]  /*11a0*/  IMAD R18, R19, R23, R17 ;  /* 0x0000001713127224 */ /* 0x000fe200078e0211 */
[----:B------:R-:W-:-:S03]  /*11b0*/  IADD3 R17, P0, PT, RZ, -R16, RZ ;  /* 0x80000010ff117210 */ /* 0x000fc60007f1e0ff */
[----:B------:R-:W-:Y:S02]  /*11c0*/  IMAD R16, R27, R24, R18 ;  /* 0x000000181b107224 */ /* 0x000fe400078e0212 */
[----:B------:R-:W-:-:S04]  /*11d0*/  IMAD.HI.U32 R18, R19, R17, RZ ;  /* 0x0000001113127227 */ /* 0x000fc800078e00ff */
[----:B------:R-:W-:-:S04]  /*11e0*/  IMAD.X R16, RZ, RZ, ~R16, P0 ;  /* 0x000000ffff107224 */ /* 0x000fc800000e0e10 */
[----:B------:R-:W-:-:S04]  /*11f0*/  IMAD.WIDE.U32 R18, P0, R19, R16, R18 ;  /* 0x0000001013127225 */ /* 0x000fc80007800012 */
[C---:B------:R-:W-:Y:S02]  /*1200*/  IMAD R28, R27.reuse, R16, RZ ;  /* 0x000000101b1c7224 */ /* 0x040fe400078e02ff */
[----:B------:R-:W-:Y:S01]  /*1210*/  IMAD.HI.U32 R19, P1, R27, R17, R18 ;  /* 0x000000111b137227 */ /* 0x000fe20007820012 */
[----:B------:R-:W-:-:S03]  /*1220*/  MOV R17, RZ ;  /* 0x000000ff00117202 */ /* 0x000fc60000000f00 */
[----:B------:R-:W-:Y:S01]  /*1230*/  IMAD.HI.U32 R16, R27, R16, RZ ;  /* 0x000000101b107227 */ /* 0x000fe200078e00ff */
[----:B------:R-:W-:-:S03]  /*1240*/  IADD3 R29, P2, PT, R28, R19, RZ ;  /* 0x000000131c1d7210 */ /* 0x000fc60007f5e0ff */
[----:B------:R-:W-:Y:S02]  /*1250*/  IMAD.X R19, R16, 0x1, R27, P0 ;  /* 0x0000000110137824 */ /* 0x000fe400000e061b */
[----:B------:R-:W-:-:S03]  /*1260*/  IMAD.HI.U32 R16, R29, R25, RZ ;  /* 0x000000191d107227 */ /* 0x000fc600078e00ff */
[----:B------:R-:W-:Y:S01]  /*1270*/  IADD3.X R19, PT, PT, RZ, RZ, R19, P2, P1 ;  /* 0x000000ffff137210 */ /* 0x000fe200017e2413 */
[----:B------:R-:W-:-:S04]  /*1280*/  IMAD.WIDE.U32 R16, R29, R26, R16 ;  /* 0x0000001a1d107225 */ /* 0x000fc800078e0010 */
[C---:B------:R-:W-:Y:S02]  /*1290*/  IMAD R27, R19.reuse, R26, RZ ;  /* 0x0000001a131b7224 */ /* 0x040fe400078e02ff */
[----:B------:R-:W-:-:S04]  /*12a0*/  IMAD.HI.U32 R16, P0, R19, R25, R16 ;  /* 0x0000001913107227 */ /* 0x000fc80007800010 */
[----:B------:R-:W-:Y:S01]  /*12b0*/  IMAD.HI.U32 R19, R19, R26, RZ ;  /* 0x0000001a13137227 */ /* 0x000fe200078e00ff */
[----:B------:R-:W-:-:S03]  /*12c0*/  IADD3 R27, P1, PT, R27, R16, RZ ;  /* 0x000000101b1b7210 */ /* 0x000fc60007f3e0ff */
[----:B------:R-:W-:Y:S02]  /*12d0*/  IMAD.X R19, RZ, RZ, R19, P0 ;  /* 0x000000ffff137224 */ /* 0x000fe400000e0613 */
[----:B------:R-:W-:-:S04]  /*12e0*/  IMAD.WIDE.U32 R16, R27, R24, RZ ;  /* 0x000000181b107225 */ /* 0x000fc800078e00ff */
[----:B------:R-:W-:Y:S02]  /*12f0*/  IMAD.X R19, RZ, RZ, R19, P1 ;  /* 0x000000ffff137224 */ /* 0x000fe400008e0613 */
[----:B------:R-:W-:Y:S01]  /*1300*/  IMAD R18, R27, R23, R17 ;  /* 0x000000171b127224 */ /* 0x000fe200078e0211 */
[----:B------:R-:W-:-:S03]  /*1310*/  IADD3 R17, P1, PT, -R16, R25, RZ ;  /* 0x0000001910117210 */ /* 0x000fc60007f3e1ff */
[-C--:B------:R-:W-:Y:S01]  /*1320*/  IMAD R25, R19, R24.reuse, R18 ;  /* 0x0000001813197224 */ /* 0x080fe200078e0212 */
[----:B------:R-:W-:-:S04]  /*1330*/  ISETP.GE.U32.AND P0, PT, R17, R24, PT ;  /* 0x000000181100720c */ /* 0x000fc80003f06070 */
[----:B------:R-:W-:Y:S02]  /*1340*/  IADD3.X R18, PT, PT, ~R25, R26, RZ, P1, !PT ;  /* 0x0000001a19127210 */ /* 0x000fe40000ffe5ff */
[----:B------:R-:W-:Y:S02]  /*1350*/  IADD3 R28, P1, PT, -R24, R17, RZ ;  /* 0x00000011181c7210 */ /* 0x000fe40007f3e1ff */
[----:B------:R-:W-:Y:S02]  /*1360*/  IADD3 R26, P2, PT, R27, 0x1, RZ ;  /* 0x000000011b1a7810 */ /* 0x000fe40007f5e0ff */
[C---:B------:R-:W-:Y:S01]  /*1370*/  ISETP.GE.U32.AND.EX P0, PT, R18.reuse, R23, PT, P0 ;  /* 0x000000171200720c */ /* 0x040fe20003f06100 */
[----:B------:R-:W-:Y:S01]  /*1380*/  IMAD.X R25, R18, 0x1, ~R23, P1 ;  /* 0x0000000112197824 */ /* 0x000fe200008e0e17 */
[----:B------:R-:W-:Y:S01]  /*1390*/  ISETP.NE.U32.AND P1, PT, R24, RZ, PT ;  /* 0x000000ff1800720c */ /* 0x000fe20003f25070 */
[----:B------:R-:W-:Y:S01]  /*13a0*/  IMAD.X R16, RZ, RZ, R19, P2 ;  /* 0x000000ffff107224 */ /* 0x000fe200010e0613 */
[----:B------:R-:W-:-:S02]  /*13b0*/  SEL R17, R28, R17, P0 ;  /* 0x000000111c117207 */ /* 0x000fc40000000000 */
[----:B------:R-:W-:Y:S02]  /*13c0*/  SEL R27, R26, R27, P0 ;  /* 0x0000001b1a1b7207 */ /* 0x000fe40000000000 */
[----:B------:R-:W-:Y:S02]  /*13d0*/  SEL R26, R25, R18, P0 ;  /* 0x00000012191a7207 */ /* 0x000fe40000000000 */
[----:B------:R-:W-:Y:S02]  /*13e0*/  SEL R18, R16, R19, P0 ;  /* 0x0000001310127207 */ /* 0x000fe40000000000 */
[----:B------:R-:W-:Y:S02]  /*13f0*/  ISETP.GE.U32.AND P0, PT, R17, R24, PT ;  /* 0x000000181100720c */ /* 0x000fe40003f06070 */
[----:B------:R-:W-:Y:S02]  /*1400*/  IADD3 R16, P2, PT, R27, 0x1, RZ ;  /* 0x000000011b107810 */ /* 0x000fe40007f5e0ff */
[----:B------:R-:W-:-:S02]  /*1410*/  ISETP.GE.U32.AND.EX P0, PT, R26, R23, PT, P0 ;  /* 0x000000171a00720c */ /* 0x000fc40003f06100 */
[-C--:B------:R-:W-:Y:S02]  /*1420*/  IADD3.X R25, PT, PT, RZ, R18.reuse, RZ, P2, !PT ;  /* 0x00000012ff197210 */ /* 0x080fe400017fe4ff */
[----:B------:R-:W-:Y:S01]  /*1430*/  ISETP.NE.AND.EX P1, PT, R23, RZ, PT, P1 ;  /* 0x000000ff1700720c */ /* 0x000fe20003f25310 */
[----:B------:R-:W-:Y:S01]  /*1440*/  IMAD.MOV.U32 R23, RZ, RZ, 0x0 ;  /* 0x00000000ff177424 */ /* 0x000fe200078e00ff */
[----:B------:R-:W-:Y:S02]  /*1450*/  SEL R24, R16, R27, P0 ;  /* 0x0000001b10187207 */ /* 0x000fe40000000000 */
[----:B------:R-:W-:Y:S02]  /*1460*/  SEL R25, R25, R18, P0 ;  /* 0x0000001219197207 */ /* 0x000fe40000000000 */
[----:B------:R-:W-:Y:S02]  /*1470*/  SEL R24, R24, 0xffffffff, P1 ;  /* 0xffffffff18187807 */ /* 0x000fe40000800000 */
[----:B------:R-:W-:Y:S01]  /*1480*/  SEL R25, R25, 0xffffffff, P1 ;  /* 0xffffffff19197807 */ /* 0x000fe20000800000 */
[----:B------:R-:W-:Y:S06]  /*1490*/  RET.REL.NODEC R22 `(_Z23tv_loss_backward_kernelPKffPfiiii) ;  /* 0xffffffe816d87950 */ /* 0x000fec0003c3ffff */
        .weak           $__internal_1_$__cuda_sm20_rem_u64
        .type           $__internal_1_$__cuda_sm20_rem_u64,@function
        .size           $__internal_1_$__cuda_sm20_rem_u64,($__internal_2_$__cuda_sm3x_div_rn_noftz_f32_slowpath - $__internal_1_$__cuda_sm20_rem_u64)
$__internal_1_$__cuda_sm20_rem_u64:
[----:B------:R-:W0:Y:S02]  /*14a0*/  LDCU UR4, c[0x0][0x39c] ;  /* 0x00007380ff0477ac */ /* 0x000e240008000800 */
[----:B0-----:R-:W0:Y:S08]  /*14b0*/  I2F.U64.RP R25, UR4 ;  /* 0x0000000400197d12 */ /* 0x001e300008309000 */
[----:B0-----:R-:W0:Y:S02]  /*14c0*/  MUFU.RCP R25, R25 ;  /* 0x0000001900197308 */ /* 0x001e240000001000 */
[----:B0-----:R-:W-:-:S06]  /*14d0*/  VIADD R16, R25, 0x1ffffffe ;  /* 0x1ffffffe19107836 */ /* 0x001fcc0000000000 */
[----:B------:R-:W0:Y:S02]  /*14e0*/  F2I.U64.TRUNC R16, R16 ;  /* 0x0000001000107311 */ /* 0x000e24000020d800 */
[----:B0-----:R-:W-:-:S04]  /*14f0*/  IMAD.WIDE.U32 R14, R16, UR4, RZ ;  /* 0x00000004100e7c25 */ /* 0x001fc8000f8e00ff */
[----:B------:R-:W-:Y:S01]  /*1500*/  IMAD R15, R16, UR5, R15 ;  /* 0x00000005100f7c24 */ /* 0x000fe2000f8e020f */
[----:B------:R-:W-:-:S03]  /*1510*/  IADD3 R23, P0, PT, RZ, -R14, RZ ;  /* 0x8000000eff177210 */ /* 0x000fc60007f1e0ff */
[----:B------:R-:W-:Y:S02]  /*1520*/  IMAD R15, R17, UR4, R15 ;  /* 0x00000004110f7c24 */ /* 0x000fe4000f8e020f */
[----:B------:R-:W-:-:S03]  /*1530*/  IMAD.HI.U32 R14, R16, R23, RZ ;  /* 0x00000017100e7227 */ /* 0x000fc600078e00ff */
[----:B------:R-:W-:Y:S01]  /*1540*/  IADD3.X R27, PT, PT, RZ, ~R15, RZ, P0, !PT ;  /* 0x8000000fff1b7210 */ /* 0x000fe200007fe4ff */
[----:B------:R-:W-:-:S04]  /*1550*/  IMAD.MOV.U32 R15, RZ, RZ, R16 ;  /* 0x000000ffff0f7224 */ /* 0x000fc800078e0010 */
[----:B------:R-:W-:-:S04]  /*1560*/  IMAD.WIDE.U32 R14, P0, R16, R27, R14 ;  /* 0x0000001b100e7225 */ /* 0x000fc8000780000e */
[C---:B------:R-:W-:Y:S02]  /*1570*/  IMAD R25, R17.reuse, R27, RZ ;  /* 0x0000001b11197224 */ /* 0x040fe400078e02ff */
[----:B------:R-:W-:-:S04]  /*1580*/  IMAD.HI.U32 R14, P1, R17, R23, R14 ;  /* 0x00000017110e7227 */ /* 0x000fc8000782000e */
[----:B------:R-:W-:Y:S01]  /*1590*/  IMAD.HI.U32 R23, R17, R27, RZ ;  /* 0x0000001b11177227 */ /* 0x000fe200078e00ff */
[----:B------:R-:W-:-:S03]  /*15a0*/  IADD3 R15, P2, PT, R25, R14, RZ ;  /* 0x0000000e190f7210 */ /* 0x000fc60007f5e0ff */
[----:B------:R-:W-:Y:S02]  /*15b0*/  IMAD.X R23, R23, 0x1, R17, P0 ;  /* 0x0000000117177824 */ /* 0x000fe400000e0611 */
[----:B------:R-:W-:-:S03]  /*15c0*/  IMAD.WIDE.U32 R16, R15, UR4, RZ ;  /* 0x000000040f107c25 */ /* 0x000fc6000f8e00ff */
[----:B------:R-:W-:Y:S01]  /*15d0*/  IADD3.X R23, PT, PT, RZ, RZ, R23, P2, P1 ;  /* 0x000000ffff177210 */ /* 0x000fe200017e2417 */
[----:B------:R-:W-:Y:S01]  /*15e0*/  IMAD R14, R15, UR5, R17 ;  /* 0x000000050f0e7c24 */ /* 0x000fe2000f8e0211 */
[----:B------:R-:W-:-:S03]  /*15f0*/  IADD3 R17, P0, PT, RZ, -R16, RZ ;  /* 0x80000010ff117210 */ /* 0x000fc60007f1e0ff */
[----:B------:R-:W-:Y:S02]  /*1600*/  IMAD R16, R23, UR4, R14 ;  /* 0x0000000417107c24 */ /* 0x000fe4000f8e020e */
[----:B------:R-:W-:-:S03]  /*1610*/  IMAD.HI.U32 R14, R15, R17, RZ ;  /* 0x000000110f0e7227 */ /* 0x000fc600078e00ff */
[----:B------:R-:W-:-:S05]  /*1620*/  IADD3.X R16, PT, PT, RZ, ~R16, RZ, P0, !PT ;  /* 0x80000010ff107210 */ /* 0x000fca00007fe4ff */
[----:B------:R-:W-:-:S04]  /*1630*/  IMAD.WIDE.U32 R14, P0, R15, R16, R14 ;  /* 0x000000100f0e7225 */ /* 0x000fc8000780000e */
[C---:B------:R-:W-:Y:S02]  /*1640*/  IMAD R25, R23.reuse, R16, RZ ;  /* 0x0000001017197224 */ /* 0x040fe400078e02ff */
[----:B------:R-:W-:-:S04]  /*1650*/  IMAD.HI.U32 R14, P1, R23, R17, R14 ;  /* 0x00000011170e7227 */ /* 0x000fc8000782000e */
[----:B------:R-:W-:Y:S01]  /*1660*/  IMAD.HI.U32 R16, R23, R16, RZ ;  /* 0x0000001017107227 */ /* 0x000fe200078e00ff */
[----:B------:R-:W-:-:S03]  /*1670*/  IADD3 R17, P2, PT, R25, R14, RZ ;  /* 0x0000000e19117210 */ /* 0x000fc60007f5e0ff */
[----:B------:R-:W-:Y:S02]  /*1680*/  IMAD.X R23, R16, 0x1, R23, P0 ;  /* 0x0000000110177824 */ /* 0x000fe400000e0617 */
[----:B------:R-:W-:-:S03]  /*1690*/  IMAD.HI.U32 R14, R17, R24, RZ ;  /* 0x00000018110e7227 */ /* 0x000fc600078e00ff */
[----:B------:R-:W-:Y:S01]  /*16a0*/  IADD3.X R23, PT, PT, RZ, RZ, R23, P2, P1 ;  /* 0x000000ffff177210 */ /* 0x000fe200017e2417 */
[----:B------:R-:W-:Y:S02]  /*16b0*/  IMAD.MOV.U32 R15, RZ, RZ, RZ ;  /* 0x000000ffff0f7224 */ /* 0x000fe400078e00ff */
[----:B------:R-:W-:-:S04]  /*16c0*/  IMAD.WIDE.U32 R14, R17, R19, R14 ;  /* 0x00000013110e7225 */ /* 0x000fc800078e000e */
[C---:B------:R-:W-:Y:S02]  /*16d0*/  IMAD R17, R23.reuse, R19, RZ ;  /* 0x0000001317117224 */ /* 0x040fe400078e02ff */
[----:B------:R-:W-:-:S04]  /*16e0*/  IMAD.HI.U32 R14, P0, R23, R24, R14 ;  /* 0x00000018170e7227 */ /* 0x000fc8000780000e */
[----:B------:R-:W-:Y:S01]  /*16f0*/  IMAD.HI.U32 R16, R23, R19, RZ ;  /* 0x0000001317107227 */ /* 0x000fe200078e00ff */
[----:B------:R-:W-:-:S03]  /*1700*/  IADD3 R17, P1, PT, R17, R14, RZ ;  /* 0x0000000e11117210 */ /* 0x000fc60007f3e0ff */
[----:B------:R-:W-:Y:S01]  /*1710*/  HFMA2 R23, -RZ, RZ, 0, 0 ;  /* 0x00000000ff177431 */ /* 0x000fe200000001ff */
[----:B------:R-:W-:Y:S01]  /*1720*/  IADD3.X R16, PT, PT, R16, RZ, RZ, P0, !PT ;  /* 0x000000ff10107210 */ /* 0x000fe200007fe4ff */
[----:B------:R-:W-:-:S04]  /*1730*/  IMAD.WIDE.U32 R14, R17, UR4, RZ ;  /* 0x00000004110e7c25 */ /* 0x000fc8000f8e00ff */
[----:B------:R-:W-:Y:S01]  /*1740*/  IMAD.X R16, RZ, RZ, R16, P1 ;  /* 0x000000ffff107224 */ /* 0x000fe200008e0610 */
[----:B------:R-:W-:Y:S01]  /*1750*/  IADD3 R24, P1, PT, -R14, R24, RZ ;  /* 0x000000180e187210 */ /* 0x000fe20007f3e1ff */
[----:B------:R-:W-:-:S03]  /*1760*/  IMAD R17, R17, UR5, R15 ;  /* 0x0000000511117c24 */ /* 0x000fc6000f8e020f */
[----:B------:R-:W-:Y:S01]  /*1770*/  ISETP.GE.U32.AND P0, PT, R24, UR4, PT ;  /* 0x0000000418007c0c */ /* 0x000fe2000bf06070 */
[----:B------:R-:W-:-:S05]  /*1780*/  IMAD R16, R16, UR4, R17 ;  /* 0x0000000410107c24 */ /* 0x000fca000f8e0211 */
[----:B------:R-:W-:Y:S02]  /*1790*/  IADD3.X R19, PT, PT, ~R16, R19, RZ, P1, !PT ;  /* 0x0000001310137210 */ /* 0x000fe40000ffe5ff */
[----:B------:R-:W-:Y:S02]  /*17a0*/  IADD3 R15, P1, PT, R24, -UR4, RZ ;  /* 0x80000004180f7c10 */ /* 0x000fe4000ff3e0ff */
[C---:B------:R-:W-:Y:S02]  /*17b0*/  ISETP.GE.U32.AND.EX P0, PT, R19.reuse, UR5, PT, P0 ;  /* 0x0000000513007c0c */ /* 0x040fe4000bf06100 */
[----:B------:R-:W-:Y:S02]  /*17c0*/  IADD3.X R14, PT, PT, R19, ~UR5, RZ, P1, !PT ;  /* 0x80000005130e7c10 */ /* 0x000fe40008ffe4ff */
[----:B------:R-:W-:Y:S02]  /*17d0*/  SEL R15, R15, R24, P0 ;  /* 0x000000180f0f7207 */ /* 0x000fe40000000000 */
[----:B------:R-:W-:-:S02]  /*17e0*/  SEL R14, R14, R19, P0 ;  /* 0x000000130e0e7207 */ /* 0x000fc40000000000 */
[C---:B------:R-:W-:Y:S01]  /*17f0*/  ISETP.GE.U32.AND P0, PT, R15.reuse, UR4, PT ;  /* 0x000000040f007c0c */ /* 0x040fe2000bf06070 */
[----:B------:R-:W-:Y:S01]  /*1800*/  VIADD R24, R15, -UR4 ;  /* 0x800000040f187c36 */ /* 0x000fe20008000000 */
[----:B------:R-:W-:Y:S02]  /*1810*/  ISETP.NE.U32.AND P1, PT, RZ, UR4, PT ;  /* 0x00000004ff007c0c */ /* 0x000fe4000bf25070 */
[----:B------:R-:W-:Y:S02]  /*1820*/  ISETP.GE.U32.AND.EX P0, PT, R14, UR5, PT, P0 ;  /* 0x000000050e007c0c */ /* 0x000fe4000bf06100 */
[----:B------:R-:W-:Y:S02]  /*1830*/  ISETP.NE.AND.EX P1, PT, RZ, UR5, PT, P1 ;  /* 0x00000005ff007c0c */ /* 0x000fe4000bf25310 */
[----:B------:R-:W-:-:S04]  /*1840*/  SEL R24, R24, R15, P0 ;  /* 0x0000000f18187207 */ /* 0x000fc80000000000 */
[----:B------:R-:W-:Y:S01]  /*1850*/  SEL R24, R24, 0xffffffff, P1 ;  /* 0xffffffff18187807 */ /* 0x000fe20000800000 */
[----:B------:R-:W-:Y:S06]  /*1860*/  RET.REL.NODEC R22 `(_Z23tv_loss_backward_kernelPKffPfiiii) ;  /* 0xffffffe416e47950 */ /* 0x000fec0003c3ffff */
        .weak           $__internal_2_$__cuda_sm3x_div_rn_noftz_f32_slowpath
        .type           $__internal_2_$__cuda_sm3x_div_rn_noftz_f32_slowpath,@function
        .size           $__internal_2_$__cuda_sm3x_div_rn_noftz_f32_slowpath,(.L_x_26 - $__internal_2_$__cuda_sm3x_div_rn_noftz_f32_slowpath)
$__internal_2_$__cuda_sm3x_div_rn_noftz_f32_slowpath:
[----:B------:R-:W-:Y:S02]  /*1870*/  SHF.R.U32.HI R14, RZ, 0x17, R11 ;  /* 0x00000017ff0e7819 */ /* 0x000fe4000001160b */
[----:B------:R-:W-:Y:S02]  /*1880*/  SHF.R.U32.HI R16, RZ, 0x17, R8 ;  /* 0x00000017ff107819 */ /* 0x000fe40000011608 */
[----:B------:R-:W-:Y:S02]  /*1890*/  LOP3.LUT R14, R14, 0xff, RZ, 0xc0, !PT ;  /* 0x000000ff0e0e7812 */ /* 0x000fe400078ec0ff */
[----:B------:R-:W-:-:S03]  /*18a0*/  LOP3.LUT R17, R16, 0xff, RZ, 0xc0, !PT ;  /* 0x000000ff10117812 */ /* 0x000fc600078ec0ff */
[----:B------:R-:W-:Y:S01]  /*18b0*/  VIADD R19, R14, 0xffffffff ;  /* 0xffffffff0e137836 */ /* 0x000fe20000000000 */
[----:B------:R-:W-:-:S04]  /*18c0*/  IADD3 R18, PT, PT, R17, -0x1, RZ ;  /* 0xffffffff11127810 */ /* 0x000fc80007ffe0ff */
[----:B------:R-:W-:-:S04]  /*18d0*/  ISETP.GT.U32.AND P0, PT, R19, 0xfd, PT ;  /* 0x000000fd1300780c */ /* 0x000fc80003f04070 */
[----:B------:R-:W-:-:S13]  /*18e0*/  ISETP.GT.U32.OR P0, PT, R18, 0xfd, P0 ;  /* 0x000000fd1200780c */ /* 0x000fda0000704470 */
[----:B------:R-:W-:Y:S01]  /*18f0*/  @!P0 IMAD.MOV.U32 R16, RZ, RZ, RZ ;  /* 0x000000ffff108224 */ /* 0x000fe200078e00ff */
[----:B------:R-:W-:Y:S06]  /*1900*/  @!P0 BRA `(.L_x_15) ;  /* 0x00000000005c8947 */ /* 0x000fec0003800000 */
[----:B------:R-:W-:Y:S02]  /*1910*/  FSETP.GTU.FTZ.AND P0, PT, |R8|, +INF , PT ;  /* 0x7f8000000800780b */ /* 0x000fe40003f1c200 */
[----:B------:R-:W-:-:S04]  /*1920*/  FSETP.GTU.FTZ.AND P1, PT, |R11|, +INF , PT ;  /* 0x7f8000000b00780b */ /* 0x000fc80003f3c200 */
[----:B------:R-:W-:-:S13]  /*1930*/  PLOP3.LUT P0, PT, P0, P1, PT, 0xf8, 0x8f ;  /* 0x00000000008f781c */ /* 0x000fda0000703f70 */
[----:B------:R-:W-:Y:S05]  /*1940*/  @P0 BRA `(.L_x_16) ;  /* 0x0000000400440947 */ /* 0x000fea0003800000 */
[----:B------:R-:W-:-:S13]  /*1950*/  LOP3.LUT P0, RZ, R11, 0x7fffffff, R8, 0xc8, !PT ;  /* 0x7fffffff0bff7812 */ /* 0x000fda000780c808 */
[----:B------:R-:W-:Y:S05]  /*1960*/  @!P0 BRA `(.L_x_17) ;  /* 0x0000000400348947 */ /* 0x000fea0003800000 */
[C---:B------:R-:W-:Y:S02]  /*1970*/  FSETP.NEU.FTZ.AND P0, PT, |R8|.reuse, +INF , PT ;  /* 0x7f8000000800780b */ /* 0x040fe40003f1d200 */
[----:B------:R-:W-:Y:S02]  /*1980*/  FSETP.NEU.FTZ.AND P2, PT, |R11|, +INF , PT ;  /* 0x7f8000000b00780b */ /* 0x000fe40003f5d200 */
[----:B------:R-:W-:-:S11]  /*1990*/  FSETP.NEU.FTZ.AND P1, PT, |R8|, +INF , PT ;  /* 0x7f8000000800780b */ /* 0x000fd60003f3d200 */
[----:B------:R-:W-:Y:S05]  /*19a0*/  @!P2 BRA !P0, `(.L_x_17) ;  /* 0x000000040024a947 */ /* 0x000fea0004000000 */
[----:B------:R-:W-:-:S04]  /*19b0*/  LOP3.LUT P0, RZ, R8, 0x7fffffff, RZ, 0xc0, !PT ;  /* 0x7fffffff08ff7812 */ /* 0x000fc8000780c0ff */
[----:B------:R-:W-:-:S13]  /*19c0*/  PLOP3.LUT P0, PT, P2, P0, PT, 0x2f, 0xf2 ;  /* 0x0000000000f2781c */ /* 0x000fda0001700577 */
[----:B------:R-:W-:Y:S05]  /*19d0*/  @P0 BRA `(.L_x_18) ;  /* 0x0000000400100947 */ /* 0x000fea0003800000 */
[----:B------:R-:W-:-:S04]  /*19e0*/  LOP3.LUT P0, RZ, R11, 0x7fffffff, RZ, 0xc0, !PT ;  /* 0x7fffffff0bff7812 */ /* 0x000fc8000780c0ff */
[----:B------:R-:W-:-:S13]  /*19f0*/  PLOP3.LUT P0, PT, P1, P0, PT, 0x2f, 0xf2 ;  /* 0x0000000000f2781c */ /* 0x000fda0000f00577 */
[----:B------:R-:W-:Y:S05]  /*1a00*/  @P0 BRA `(.L_x_19) ;  /* 0x0000000000f80947 */ /* 0x000fea0003800000 */
[----:B------:R-:W-:Y:S02]  /*1a10*/  ISETP.GE.AND P0, PT, R18, RZ, PT ;  /* 0x000000ff1200720c */ /* 0x000fe40003f06270 */
[----:B------:R-:W-:-:S11]  /*1a20*/  ISETP.GE.AND P1, PT, R19, RZ, PT ;  /* 0x000000ff1300720c */ /* 0x000fd60003f26270 */
[----:B------:R-:W-:Y:S01]  /*1a30*/  @P0 MOV R16, RZ ;  /* 0x000000ff00100202 */ /* 0x000fe20000000f00 */
[----:B------:R-:W-:Y:S02]  /*1a40*/  @!P0 IMAD.MOV.U32 R16, RZ, RZ, -0x40 ;  /* 0xffffffc0ff108424 */ /* 0x000fe400078e00ff */
[----:B------:R-:W-:Y:S01]  /*1a50*/  @!P0 FFMA R8, R8, 1.84467440737095516160e+19, RZ ;  /* 0x5f80000008088823 */ /* 0x000fe200000000ff */
[----:B------:R-:W-:Y:S02]  /*1a60*/  @!P1 FFMA R11, R11, 1.84467440737095516160e+19, RZ ;  /* 0x5f8000000b0b9823 */ /* 0x000fe400000000ff */
[----:B------:R-:W-:-:S07]  /*1a70*/  @!P1 IADD3 R16, PT, PT, R16, 0x40, RZ ;  /* 0x0000004010109810 */ /* 0x000fce0007ffe0ff */
.L_x_15:
[----:B------:R-:W-:Y:S02]  /*1a80*/  LEA R18, R14, 0xc0800000, 0x17 ;  /* 0xc08000000e127811 */ /* 0x000fe400078eb8ff */
[----:B------:R-:W-:-:S03]  /*1a90*/  IADD3 R17, PT, PT, R17, -0x7f, RZ ;  /* 0xffffff8111117810 */ /* 0x000fc60007ffe0ff */
[----:B------:R-:W-:Y:S02]  /*1aa0*/  IMAD.IADD R19, R11, 0x1, -R18 ;  /* 0x000000010b137824 */ /* 0x000fe400078e0a12 */
[C---:B------:R-:W-:Y:S01]  /*1ab0*/  IMAD R8, R17.reuse, -0x800000, R8 ;  /* 0xff80000011087824 */ /* 0x040fe200078e0208 */
[----:B------:R-:W-:Y:S01]  /*1ac0*/  IADD3 R17, PT, PT, R17, 0x7f, -R14 ;  /* 0x0000007f11117810 */ /* 0x000fe20007ffe80e */
[----:B------:R-:W0:Y:S01]  /*1ad0*/  MUFU.RCP R11, R19 ;  /* 0x00000013000b7308 */ /* 0x000e220000001000 */
[----:B------:R-:W-:-:S03]  /*1ae0*/  FADD.FTZ R21, -R19, -RZ ;  /* 0x800000ff13157221 */ /* 0x000fc60000010100 */
[----:B------:R-:W-:Y:S02]  /*1af0*/  IMAD.IADD R17, R17, 0x1, R16 ;  /* 0x0000000111117824 */ /* 0x000fe400078e0210 */
[----:B0-----:R-:W-:-:S04]  /*1b00*/  FFMA R18, R11, R21, 1 ;  /* 0x3f8000000b127423 */ /* 0x001fc80000000015 */
[----:B------:R-:W-:-:S04]  /*1b10*/  FFMA R11, R11, R18, R11 ;  /* 0x000000120b0b7223 */ /* 0x000fc8000000000b */
[----:B------:R-:W-:-:S04]  /*1b20*/  FFMA R18, R8, R11, RZ ;  /* 0x0000000b08127223 */ /* 0x000fc800000000ff */
[----:B------:R-:W-:-:S04]  /*1b30*/  FFMA R20, R21, R18, R8 ;  /* 0x0000001215147223 */ /* 0x000fc80000000008 */
[----:B------:R-:W-:-:S04]  /*1b40*/  FFMA R18, R11, R20, R18 ;  /* 0x000000140b127223 */ /* 0x000fc80000000012 */
[----:B------:R-:W-:-:S04]  /*1b50*/  FFMA R21, R21, R18, R8 ;  /* 0x0000001215157223 */ /* 0x000fc80000000008 */
[----:B------:R-:W-:-:S05]  /*1b60*/  FFMA R8, R11, R21, R18 ;  /* 0x000000150b087223 */ /* 0x000fca0000000012 */
[----:B------:R-:W-:-:S04]  /*1b70*/  SHF.R.U32.HI R14, RZ, 0x17, R8 ;  /* 0x00000017ff0e7819 */ /* 0x000fc80000011608 */
[----:B------:R-:W-:-:S04]  /*1b80*/  LOP3.LUT R14, R14, 0xff, RZ, 0xc0, !PT ;  /* 0x000000ff0e0e7812 */ /* 0x000fc800078ec0ff */
[----:B------:R-:W-:-:S05]  /*1b90*/  IADD3 R19, PT, PT, R14, R17, RZ ;  /* 0x000000110e137210 */ /* 0x000fca0007ffe0ff */
[----:B------:R-:W-:-:S05]  /*1ba0*/  VIADD R14, R19, 0xffffffff ;  /* 0xffffffff130e7836 */ /* 0x000fca0000000000 */
[----:B------:R-:W-:-:S13]  /*1bb0*/  ISETP.GE.U32.AND P0, PT, R14, 0xfe, PT ;  /* 0x000000fe0e00780c */ /* 0x000fda0003f06070 */
[----:B------:R-:W-:Y:S05]  /*1bc0*/  @!P0 BRA `(.L_x_20) ;  /* 0x0000000000808947 */ /* 0x000fea0003800000 */
[----:B------:R-:W-:-:S13]  /*1bd0*/  ISETP.GT.AND P0, PT, R19, 0xfe, PT ;  /* 0x000000fe1300780c */ /* 0x000fda0003f04270 */
[----:B------:R-:W-:Y:S05]  /*1be0*/  @P0 BRA `(.L_x_21) ;  /* 0x00000000006c0947 */ /* 0x000fea0003800000 */
[----:B------:R-:W-:-:S13]  /*1bf0*/  ISETP.GE.AND P0, PT, R19, 0x1, PT ;  /* 0x000000011300780c */ /* 0x000fda0003f06270 */
[----:B------:R-:W-:Y:S05]  /*1c00*/  @P0 BRA `(.L_x_22) ;  /* 0x0000000000980947 */ /* 0x000fea0003800000 */
[----:B------:R-:W-:Y:S02]  /*1c10*/  ISETP.GE.AND P0, PT, R19, -0x18, PT ;  /* 0xffffffe81300780c */ /* 0x000fe40003f06270 */
[----:B------:R-:W-:-:S11]  /*1c20*/  LOP3.LUT R8, R8, 0x80000000, RZ, 0xc0, !PT ;  /* 0x8000000008087812 */ /* 0x000fd600078ec0ff */
[----:B------:R-:W-:Y:S05]  /*1c30*/  @!P0 BRA `(.L_x_22) ;  /* 0x00000000008c8947 */ /* 0x000fea0003800000 */
[-CC-:B------:R-:W-:Y:S01]  /*1c40*/  FFMA.RZ R14, R11, R21.reuse, R18.reuse ;  /* 0x000000150b0e7223 */ /* 0x180fe2000000c012 */
[C---:B------:R-:W-:Y:S02]  /*1c50*/  IADD3 R17, PT, PT, R19.reuse, 0x20, RZ ;  /* 0x0000002013117810 */ /* 0x040fe40007ffe0ff */
[----:B------:R-:W-:Y:S02]  /*1c60*/  ISETP.NE.AND P2, PT, R19, RZ, PT ;  /* 0x000000ff1300720c */ /* 0x000fe40003f45270 */
[----:B------:R-:W-:Y:S01]  /*1c70*/  LOP3.LUT R16, R14, 0x7fffff, RZ, 0xc0, !PT ;  /* 0x007fffff0e107812 */ /* 0x000fe200078ec0ff */
[CCC-:B------:R-:W-:Y:S01]  /*1c80*/  FFMA.RP R14, R11.reuse, R21.reuse, R18.reuse ;  /* 0x000000150b0e7223 */ /* 0x1c0fe20000008012 */
[----:B------:R-:W-:Y:S01]  /*1c90*/  FFMA.RM R11, R11, R21, R18 ;  /* 0x000000150b0b7223 */ /* 0x000fe20000004012 */
[----:B------:R-:W-:Y:S01]  /*1ca0*/  IMAD.MOV R18, RZ, RZ, -R19 ;  /* 0x000000ffff127224 */ /* 0x000fe200078e0a13 */
[----:B------:R-:W-:Y:S02]  /*1cb0*/  LOP3.LUT R16, R16, 0x800000, RZ, 0xfc, !PT ;  /* 0x0080000010107812 */ /* 0x000fe400078efcff */
[----:B------:R-:W-:-:S02]  /*1cc0*/  ISETP.NE.AND P1, PT, R19, RZ, PT ;  /* 0x000000ff1300720c */ /* 0x000fc40003f25270 */
[----:B------:R-:W-:Y:S02]  /*1cd0*/  SHF.L.U32 R17, R16, R17, RZ ;  /* 0x0000001110117219 */ /* 0x000fe400000006ff */
[----:B------:R-:W-:Y:S02]  /*1ce0*/  FSETP.NEU.FTZ.AND P0, PT, R14, R11, PT ;  /* 0x0000000b0e00720b */ /* 0x000fe40003f1d000 */
[----:B------:R-:W-:Y:S02]  /*1cf0*/  SEL R11, R18, RZ, P2 ;  /* 0x000000ff120b7207 */ /* 0x000fe40001000000 */
[----:B------:R-:W-:Y:S02]  /*1d00*/  ISETP.NE.AND P1, PT, R17, RZ, P1 ;  /* 0x000000ff1100720c */ /* 0x000fe40000f25270 */
[----:B------:R-:W-:Y:S02]  /*1d10*/  SHF.R.U32.HI R11, RZ, R11, R16 ;  /* 0x0000000bff0b7219 */ /* 0x000fe40000011610 */
[----:B------:R-:W-:-:S02]  /*1d20*/  PLOP3.LUT P0, PT, P0, P1, PT, 0xf8, 0x8f ;  /* 0x00000000008f781c */ /* 0x000fc40000703f70 */
[----:B------:R-:W-:Y:S02]  /*1d30*/  SHF.R.U32.HI R17, RZ, 0x1, R11 ;  /* 0x00000001ff117819 */ /* 0x000fe4000001160b */
[----:B------:R-:W-:-:S04]  /*1d40*/  SEL R14, RZ, 0x1, !P0 ;  /* 0x00000001ff0e7807 */ /* 0x000fc80004000000 */
[----:B------:R-:W-:-:S04]  /*1d50*/  LOP3.LUT R14, R14, 0x1, R17, 0xf8, !PT ;  /* 0x000000010e0e7812 */ /* 0x000fc800078ef811 */
[----:B------:R-:W-:-:S04]  /*1d60*/  LOP3.LUT R14, R14, R11, RZ, 0xc0, !PT ;  /* 0x0000000b0e0e7212 */ /* 0x000fc800078ec0ff */
[----:B------:R-:W-:-:S04]  /*1d70*/  IADD3 R17, PT, PT, R17, R14, RZ ;  /* 0x0000000e11117210 */ /* 0x000fc80007ffe0ff */
[----:B------:R-:W-:Y:S01]  /*1d80*/  LOP3.LUT R8, R17, R8, RZ, 0xfc, !PT ;  /* 0x0000000811087212 */ /* 0x000fe200078efcff */
[----:B------:R-:W-:Y:S06]  /*1d90*/  BRA `(.L_x_22) ;  /* 0x0000000000347947 */ /* 0x000fec0003800000 */
.L_x_21:
[----:B------:R-:W-:-:S04]  /*1da0*/  LOP3.LUT R8, R8, 0x80000000, RZ, 0xc0, !PT ;  /* 0x8000000008087812 */ /* 0x000fc800078ec0ff */
[----:B------:R-:W-:Y:S01]  /*1db0*/  LOP3.LUT R8, R8, 0x7f800000, RZ, 0xfc, !PT ;  /* 0x7f80000008087812 */ /* 0x000fe200078efcff */
[----:B------:R-:W-:Y:S06]  /*1dc0*/  BRA `(.L_x_22) ;  /* 0x0000000000287947 */ /* 0x000fec0003800000 */
.L_x_20:
[----:B------:R-:W-:Y:S01]  /*1dd0*/  IMAD R8, R17, 0x800000, R8 ;  /* 0x0080000011087824 */ /* 0x000fe200078e0208 */
[----:B------:R-:W-:Y:S06]  /*1de0*/  BRA `(.L_x_22) ;  /* 0x0000000000207947 */ /* 0x000fec0003800000 */
.L_x_19:
[----:B------:R-:W-:-:S04]  /*1df0*/  LOP3.LUT R8, R11, 0x80000000, R8, 0x48, !PT ;  /* 0x800000000b087812 */ /* 0x000fc800078e4808 */
[----:B------:R-:W-:Y:S01]  /*1e00*/  LOP3.LUT R8, R8, 0x7f800000, RZ, 0xfc, !PT ;  /* 0x7f80000008087812 */ /* 0x000fe200078efcff */
[----:B------:R-:W-:Y:S06]  /*1e10*/  BRA `(.L_x_22) ;  /* 0x0000000000147947 */ /* 0x000fec0003800000 */
.L_x_18:
[----:B------:R-:W-:Y:S01]  /*1e20*/  LOP3.LUT R8, R11, 0x80000000, R8, 0x48, !PT ;  /* 0x800000000b087812 */ /* 0x000fe200078e4808 */
[----:B------:R-:W-:Y:S06]  /*1e30*/  BRA `(.L_x_22) ;  /* 0x00000000000c7947 */ /* 0x000fec0003800000 */
.L_x_17:
[----:B------:R-:W0:Y:S01]  /*1e40*/  MUFU.RSQ R8, -QNAN ;  /* 0xffc0000000087908 */ /* 0x000e220000001400 */
[----:B------:R-:W-:Y:S05]  /*1e50*/  BRA `(.L_x_22) ;  /* 0x0000000000047947 */ /* 0x000fea0003800000 */
.L_x_16:
[----:B------:R-:W-:-:S07]  /*1e60*/  FADD.FTZ R8, R8, R11 ;  /* 0x0000000b08087221 */ /* 0x000fce0000010000 */
.L_x_22:
[----:B------:R-:W-:-:S04]  /*1e70*/  HFMA2 R11, -RZ, RZ, 0, 0 ;  /* 0x00000000ff0b7431 */ /* 0x000fc800000001ff */
[----:B0-----:R-:W-:Y:S05]  /*1e80*/  RET.REL.NODEC R10 `(_Z23tv_loss_backward_kernelPKffPfiiii) ;  /* 0xffffffe00a5c7950 */ /* 0x001fea0003c3ffff */
.L_x_23:
[----:B------:R-:W-:-:S00]  /*1e90*/  BRA `(.L_x_23) ;  /* 0xfffffffc00fc7947 */ /* 0x000fc0000383ffff */
[----:B------:R-:W-:-:S00]  /*1ea0*/  NOP ;  /* 0x0000000000007918 */ /* 0x000fc00000000000 */
        /* <DEDUP_REMOVED lines=13> */
.L_x_26:


//--------------------- .nv.shared.reserved.0     --------------------------
	.section	.nv.shared.reserved.0,"aw",@nobits
	.weak		__nv_reservedSMEM_offset_0_alias
	.size		__nv_reservedSMEM_offset_0_alias, 0, 64
	.other		__nv_reservedSMEM_offset_0_alias,@"STO_CUDA_RESERVED_SHARED STV_DEFAULT"
__nv_reservedSMEM_offset_0_alias:
	.zero		0
	.zero		64


//--------------------- .nv.constant0._Z23tv_loss_backward_kernelPKffPfiiii --------------------------
	.section	.nv.constant0._Z23tv_loss_backward_kernelPKffPfiiii,"a",@progbits
	.sectionflags	@""
	.align	4
.nv.constant0._Z23tv_loss_backward_kernelPKffPfiiii:
	.zero		936


//--------------------- SYMBOLS --------------------------

	.type		.nv.reservedSmem.offset0,@object
	.size		.nv.reservedSmem.offset0,0x4
